//
// Generated by NVIDIA NVVM Compiler
//
// Compiler Build ID: CL-36424714
// Cuda compilation tools, release 13.0, V13.0.88
// Based on NVVM 20.0.0
//

.version 9.0
.target sm_100
.address_size 64

	// .globl	_Z16attention_kernelPKfS0_S0_Pfiii
.extern .func  (.param .b64 func_retval0) malloc
(
	.param .b64 malloc_param_0
)
;
.extern .func free
(
	.param .b64 free_param_0
)
;

.visible .entry _Z16attention_kernelPKfS0_S0_Pfiii(
	.param .u64 .ptr .align 1 _Z16attention_kernelPKfS0_S0_Pfiii_param_0,
	.param .u64 .ptr .align 1 _Z16attention_kernelPKfS0_S0_Pfiii_param_1,
	.param .u64 .ptr .align 1 _Z16attention_kernelPKfS0_S0_Pfiii_param_2,
	.param .u64 .ptr .align 1 _Z16attention_kernelPKfS0_S0_Pfiii_param_3,
	.param .u32 _Z16attention_kernelPKfS0_S0_Pfiii_param_4,
	.param .u32 _Z16attention_kernelPKfS0_S0_Pfiii_param_5,
	.param .u32 _Z16attention_kernelPKfS0_S0_Pfiii_param_6
)
{
	.reg .pred 	%p<77>;
	.reg .b32 	%r<175>;
	.reg .b32 	%f<535>;
	.reg .b64 	%rd<132>;

	ld.param.u64 	%rd32, [_Z16attention_kernelPKfS0_S0_Pfiii_param_0];
	ld.param.u64 	%rd33, [_Z16attention_kernelPKfS0_S0_Pfiii_param_1];
	ld.param.u64 	%rd34, [_Z16attention_kernelPKfS0_S0_Pfiii_param_2];
	ld.param.u64 	%rd31, [_Z16attention_kernelPKfS0_S0_Pfiii_param_3];
	ld.param.u32 	%r89, [_Z16attention_kernelPKfS0_S0_Pfiii_param_4];
	ld.param.u32 	%r87, [_Z16attention_kernelPKfS0_S0_Pfiii_param_5];
	ld.param.u32 	%r90, [_Z16attention_kernelPKfS0_S0_Pfiii_param_6];
	cvta.to.global.u64 	%rd1, %rd33;
	cvta.to.global.u64 	%rd2, %rd32;
	cvta.to.global.u64 	%rd3, %rd34;
	mov.u32 	%r91, %ctaid.x;
	mov.u32 	%r92, %ntid.x;
	mov.u32 	%r93, %tid.x;
	mad.lo.s32 	%r1, %r91, %r92, %r93;
	mov.u32 	%r94, %ctaid.y;
	mov.u32 	%r95, %ntid.y;
	mov.u32 	%r96, %tid.y;
	mad.lo.s32 	%r97, %r94, %r95, %r96;
	setp.ge.s32 	%p1, %r1, %r89;
	setp.ge.s32 	%p2, %r97, %r90;
	or.pred  	%p3, %p1, %p2;
	@%p3 bra 	$L__BB0_67;
	mul.wide.s32 	%rd35, %r87, 4;
	{ // callseq 0, 0
	.param .b64 param0;
	st.param.b64 	[param0], %rd35;
	.param .b64 retval0;
	call.uni (retval0), 
	malloc, 
	(
	param0
	);
	ld.param.b64 	%rd36, [retval0];
	} // callseq 0
	setp.lt.s32 	%p4, %r87, 1;
	@%p4 bra 	$L__BB0_15;
	mul.lo.s32 	%r3, %r90, %r1;
	cvt.rn.f32.u32 	%f50, %r90;
	sqrt.rn.f32 	%f1, %f50;
	add.s32 	%r4, %r90, -1;
	and.b32  	%r5, %r90, 7;
	add.s32 	%r6, %r5, -1;
	and.b32  	%r7, %r90, 3;
	and.b32  	%r8, %r90, 2147483640;
	and.b32  	%r9, %r90, 1;
	neg.s32 	%r10, %r8;
	add.s64 	%rd5, %rd2, 16;
	mov.b32 	%r147, 0;
$L__BB0_3:
	setp.lt.u32 	%p5, %r4, 7;
	mul.wide.u32 	%rd37, %r147, 4;
	add.s64 	%rd6, %rd36, %rd37;
	mov.b32 	%r151, 0;
	st.u32 	[%rd6], %r151;
	mul.lo.s32 	%r12, %r147, %r90;
	mov.f32 	%f508, 0f00000000;
	@%p5 bra 	$L__BB0_6;
	mul.wide.u32 	%rd38, %r12, 4;
	add.s64 	%rd39, %rd1, %rd38;
	add.s64 	%rd124, %rd39, 16;
	mov.f32 	%f508, 0f00000000;
	mov.u32 	%r148, %r3;
	mov.u32 	%r149, %r10;
$L__BB0_5:
	.pragma "nounroll";
	mul.wide.s32 	%rd40, %r148, 4;
	add.s64 	%rd41, %rd5, %rd40;
	ld.global.f32 	%f53, [%rd41+-16];
	ld.global.f32 	%f54, [%rd124+-16];
	fma.rn.f32 	%f55, %f53, %f54, %f508;
	st.f32 	[%rd6], %f55;
	ld.global.f32 	%f56, [%rd41+-12];
	ld.global.f32 	%f57, [%rd124+-12];
	fma.rn.f32 	%f58, %f56, %f57, %f55;
	st.f32 	[%rd6], %f58;
	ld.global.f32 	%f59, [%rd41+-8];
	ld.global.f32 	%f60, [%rd124+-8];
	fma.rn.f32 	%f61, %f59, %f60, %f58;
	st.f32 	[%rd6], %f61;
	ld.global.f32 	%f62, [%rd41+-4];
	ld.global.f32 	%f63, [%rd124+-4];
	fma.rn.f32 	%f64, %f62, %f63, %f61;
	st.f32 	[%rd6], %f64;
	ld.global.f32 	%f65, [%rd41];
	ld.global.f32 	%f66, [%rd124];
	fma.rn.f32 	%f67, %f65, %f66, %f64;
	st.f32 	[%rd6], %f67;
	ld.global.f32 	%f68, [%rd41+4];
	ld.global.f32 	%f69, [%rd124+4];
	fma.rn.f32 	%f70, %f68, %f69, %f67;
	st.f32 	[%rd6], %f70;
	ld.global.f32 	%f71, [%rd41+8];
	ld.global.f32 	%f72, [%rd124+8];
	fma.rn.f32 	%f73, %f71, %f72, %f70;
	st.f32 	[%rd6], %f73;
	ld.global.f32 	%f74, [%rd41+12];
	ld.global.f32 	%f75, [%rd124+12];
	fma.rn.f32 	%f508, %f74, %f75, %f73;
	st.f32 	[%rd6], %f508;
	add.s32 	%r149, %r149, 8;
	add.s32 	%r148, %r148, 8;
	add.s64 	%rd124, %rd124, 32;
	setp.ne.s32 	%p6, %r149, 0;
	mov.u32 	%r151, %r8;
	@%p6 bra 	$L__BB0_5;
$L__BB0_6:
	setp.eq.s32 	%p7, %r5, 0;
	@%p7 bra 	$L__BB0_14;
	setp.lt.u32 	%p8, %r6, 3;
	@%p8 bra 	$L__BB0_9;
	add.s32 	%r100, %r151, %r3;
	mul.wide.s32 	%rd42, %r100, 4;
	add.s64 	%rd43, %rd2, %rd42;
	ld.global.f32 	%f76, [%rd43];
	add.s32 	%r101, %r151, %r12;
	mul.wide.u32 	%rd44, %r101, 4;
	add.s64 	%rd45, %rd1, %rd44;
	ld.global.f32 	%f77, [%rd45];
	fma.rn.f32 	%f78, %f76, %f77, %f508;
	st.f32 	[%rd6], %f78;
	ld.global.f32 	%f79, [%rd43+4];
	cvt.u64.u32 	%rd46, %r12;
	cvt.u64.u32 	%rd47, %r151;
	add.s64 	%rd48, %rd47, %rd46;
	shl.b64 	%rd49, %rd48, 2;
	add.s64 	%rd50, %rd1, %rd49;
	ld.global.f32 	%f80, [%rd50+4];
	fma.rn.f32 	%f81, %f79, %f80, %f78;
	st.f32 	[%rd6], %f81;
	ld.global.f32 	%f82, [%rd43+8];
	ld.global.f32 	%f83, [%rd50+8];
	fma.rn.f32 	%f84, %f82, %f83, %f81;
	st.f32 	[%rd6], %f84;
	ld.global.f32 	%f85, [%rd43+12];
	ld.global.f32 	%f86, [%rd50+12];
	fma.rn.f32 	%f508, %f85, %f86, %f84;
	st.f32 	[%rd6], %f508;
	add.s32 	%r151, %r151, 4;
$L__BB0_9:
	setp.eq.s32 	%p9, %r7, 0;
	@%p9 bra 	$L__BB0_14;
	setp.eq.s32 	%p10, %r7, 1;
	@%p10 bra 	$L__BB0_12;
	add.s32 	%r102, %r151, %r3;
	mul.wide.s32 	%rd51, %r102, 4;
	add.s64 	%rd52, %rd2, %rd51;
	ld.global.f32 	%f87, [%rd52];
	add.s32 	%r103, %r151, %r12;
	mul.wide.u32 	%rd53, %r103, 4;
	add.s64 	%rd54, %rd1, %rd53;
	ld.global.f32 	%f88, [%rd54];
	fma.rn.f32 	%f89, %f87, %f88, %f508;
	st.f32 	[%rd6], %f89;
	ld.global.f32 	%f90, [%rd52+4];
	cvt.u64.u32 	%rd55, %r12;
	cvt.u64.u32 	%rd56, %r151;
	add.s64 	%rd57, %rd56, %rd55;
	shl.b64 	%rd58, %rd57, 2;
	add.s64 	%rd59, %rd1, %rd58;
	ld.global.f32 	%f91, [%rd59+4];
	fma.rn.f32 	%f508, %f90, %f91, %f89;
	st.f32 	[%rd6], %f508;
	add.s32 	%r151, %r151, 2;
$L__BB0_12:
	setp.eq.s32 	%p11, %r9, 0;
	@%p11 bra 	$L__BB0_14;
	add.s32 	%r104, %r151, %r3;
	mul.wide.s32 	%rd60, %r104, 4;
	add.s64 	%rd61, %rd2, %rd60;
	ld.global.f32 	%f92, [%rd61];
	add.s32 	%r105, %r151, %r12;
	mul.wide.u32 	%rd62, %r105, 4;
	add.s64 	%rd63, %rd1, %rd62;
	ld.global.f32 	%f93, [%rd63];
	fma.rn.f32 	%f508, %f92, %f93, %f508;
$L__BB0_14:
	div.rn.f32 	%f94, %f508, %f1;
	st.f32 	[%rd6], %f94;
	add.s32 	%r147, %r147, 1;
	setp.ne.s32 	%p12, %r147, %r87;
	@%p12 bra 	$L__BB0_3;
$L__BB0_15:
	ld.f32 	%f516, [%rd36];
	setp.lt.s32 	%p13, %r87, 2;
	@%p13 bra 	$L__BB0_29;
	add.s32 	%r23, %r87, -1;
	add.s32 	%r107, %r87, -2;
	and.b32  	%r24, %r23, 15;
	setp.lt.u32 	%p14, %r107, 15;
	mov.b32 	%r154, 1;
	@%p14 bra 	$L__BB0_20;
	and.b32  	%r109, %r23, -16;
	neg.s32 	%r158, %r109;
	add.s64 	%rd126, %rd36, 32;
	mov.b32 	%r157, 0;
$L__BB0_18:
	.pragma "nounroll";
	ld.f32 	%f96, [%rd126+-28];
	setp.gt.f32 	%p15, %f96, %f516;
	selp.f32 	%f97, %f96, %f516, %p15;
	ld.f32 	%f98, [%rd126+-24];
	setp.gt.f32 	%p16, %f98, %f97;
	selp.f32 	%f99, %f98, %f97, %p16;
	ld.f32 	%f100, [%rd126+-20];
	setp.gt.f32 	%p17, %f100, %f99;
	selp.f32 	%f101, %f100, %f99, %p17;
	ld.f32 	%f102, [%rd126+-16];
	setp.gt.f32 	%p18, %f102, %f101;
	selp.f32 	%f103, %f102, %f101, %p18;
	ld.f32 	%f104, [%rd126+-12];
	setp.gt.f32 	%p19, %f104, %f103;
	selp.f32 	%f105, %f104, %f103, %p19;
	ld.f32 	%f106, [%rd126+-8];
	setp.gt.f32 	%p20, %f106, %f105;
	selp.f32 	%f107, %f106, %f105, %p20;
	ld.f32 	%f108, [%rd126+-4];
	setp.gt.f32 	%p21, %f108, %f107;
	selp.f32 	%f109, %f108, %f107, %p21;
	ld.f32 	%f110, [%rd126];
	setp.gt.f32 	%p22, %f110, %f109;
	selp.f32 	%f111, %f110, %f109, %p22;
	ld.f32 	%f112, [%rd126+4];
	setp.gt.f32 	%p23, %f112, %f111;
	selp.f32 	%f113, %f112, %f111, %p23;
	ld.f32 	%f114, [%rd126+8];
	setp.gt.f32 	%p24, %f114, %f113;
	selp.f32 	%f115, %f114, %f113, %p24;
	ld.f32 	%f116, [%rd126+12];
	setp.gt.f32 	%p25, %f116, %f115;
	selp.f32 	%f117, %f116, %f115, %p25;
	ld.f32 	%f118, [%rd126+16];
	setp.gt.f32 	%p26, %f118, %f117;
	selp.f32 	%f119, %f118, %f117, %p26;
	ld.f32 	%f120, [%rd126+20];
	setp.gt.f32 	%p27, %f120, %f119;
	selp.f32 	%f121, %f120, %f119, %p27;
	ld.f32 	%f122, [%rd126+24];
	setp.gt.f32 	%p28, %f122, %f121;
	selp.f32 	%f123, %f122, %f121, %p28;
	ld.f32 	%f124, [%rd126+28];
	setp.gt.f32 	%p29, %f124, %f123;
	selp.f32 	%f125, %f124, %f123, %p29;
	ld.f32 	%f126, [%rd126+32];
	setp.gt.f32 	%p30, %f126, %f125;
	selp.f32 	%f516, %f126, %f125, %p30;
	add.s32 	%r158, %r158, 16;
	add.s32 	%r157, %r157, 16;
	add.s64 	%rd126, %rd126, 64;
	setp.eq.s32 	%p31, %r158, 0;
	@%p31 bra 	$L__BB0_19;
	bra.uni 	$L__BB0_18;
$L__BB0_19:
	add.s32 	%r154, %r157, 1;
$L__BB0_20:
	setp.eq.s32 	%p32, %r24, 0;
	@%p32 bra 	$L__BB0_29;
	and.b32  	%r28, %r23, 7;
	setp.lt.u32 	%p33, %r24, 8;
	@%p33 bra 	$L__BB0_23;
	mul.wide.u32 	%rd64, %r154, 4;
	add.s64 	%rd65, %rd36, %rd64;
	ld.f32 	%f128, [%rd65];
	setp.gt.f32 	%p34, %f128, %f516;
	selp.f32 	%f129, %f128, %f516, %p34;
	ld.f32 	%f130, [%rd65+4];
	setp.gt.f32 	%p35, %f130, %f129;
	selp.f32 	%f131, %f130, %f129, %p35;
	ld.f32 	%f132, [%rd65+8];
	setp.gt.f32 	%p36, %f132, %f131;
	selp.f32 	%f133, %f132, %f131, %p36;
	ld.f32 	%f134, [%rd65+12];
	setp.gt.f32 	%p37, %f134, %f133;
	selp.f32 	%f135, %f134, %f133, %p37;
	ld.f32 	%f136, [%rd65+16];
	setp.gt.f32 	%p38, %f136, %f135;
	selp.f32 	%f137, %f136, %f135, %p38;
	ld.f32 	%f138, [%rd65+20];
	setp.gt.f32 	%p39, %f138, %f137;
	selp.f32 	%f139, %f138, %f137, %p39;
	ld.f32 	%f140, [%rd65+24];
	setp.gt.f32 	%p40, %f140, %f139;
	selp.f32 	%f141, %f140, %f139, %p40;
	ld.f32 	%f142, [%rd65+28];
	setp.gt.f32 	%p41, %f142, %f141;
	selp.f32 	%f516, %f142, %f141, %p41;
	add.s32 	%r154, %r154, 8;
$L__BB0_23:
	setp.eq.s32 	%p42, %r28, 0;
	@%p42 bra 	$L__BB0_29;
	and.b32  	%r31, %r23, 3;
	setp.lt.u32 	%p43, %r28, 4;
	@%p43 bra 	$L__BB0_26;
	mul.wide.u32 	%rd66, %r154, 4;
	add.s64 	%rd67, %rd36, %rd66;
	ld.f32 	%f144, [%rd67];
	setp.gt.f32 	%p44, %f144, %f516;
	selp.f32 	%f145, %f144, %f516, %p44;
	ld.f32 	%f146, [%rd67+4];
	setp.gt.f32 	%p45, %f146, %f145;
	selp.f32 	%f147, %f146, %f145, %p45;
	ld.f32 	%f148, [%rd67+8];
	setp.gt.f32 	%p46, %f148, %f147;
	selp.f32 	%f149, %f148, %f147, %p46;
	ld.f32 	%f150, [%rd67+12];
	setp.gt.f32 	%p47, %f150, %f149;
	selp.f32 	%f516, %f150, %f149, %p47;
	add.s32 	%r154, %r154, 4;
$L__BB0_26:
	setp.eq.s32 	%p48, %r31, 0;
	@%p48 bra 	$L__BB0_29;
	mul.wide.u32 	%rd68, %r154, 4;
	add.s64 	%rd125, %rd36, %rd68;
	neg.s32 	%r156, %r31;
$L__BB0_28:
	.pragma "nounroll";
	ld.f32 	%f151, [%rd125];
	setp.gt.f32 	%p49, %f151, %f516;
	selp.f32 	%f516, %f151, %f516, %p49;
	add.s64 	%rd125, %rd125, 4;
	add.s32 	%r156, %r156, 1;
	setp.ne.s32 	%p50, %r156, 0;
	@%p50 bra 	$L__BB0_28;
$L__BB0_29:
	setp.lt.s32 	%p51, %r87, 1;
	mov.f32 	%f524, 0f00000000;
	@%p51 bra 	$L__BB0_41;
	and.b32  	%r37, %r87, 7;
	setp.lt.u32 	%p52, %r87, 8;
	mov.f32 	%f524, 0f00000000;
	mov.b32 	%r159, 0;
	@%p52 bra 	$L__BB0_33;
	and.b32  	%r159, %r87, 2147483640;
	neg.s32 	%r162, %r159;
	add.s64 	%rd127, %rd36, 16;
	mov.f32 	%f524, 0f00000000;
$L__BB0_32:
	.pragma "nounroll";
	ld.f32 	%f156, [%rd127+-16];
	sub.f32 	%f157, %f156, %f516;
	fma.rn.f32 	%f158, %f157, 0f3BBB989D, 0f3F000000;
	cvt.sat.f32.f32 	%f159, %f158;
	mov.f32 	%f160, 0f4B400001;
	mov.f32 	%f161, 0f437C0000;
	fma.rm.f32 	%f162, %f159, %f161, %f160;
	add.f32 	%f163, %f162, 0fCB40007F;
	neg.f32 	%f164, %f163;
	fma.rn.f32 	%f165, %f157, 0f3FB8AA3B, %f164;
	fma.rn.f32 	%f166, %f157, 0f32A57060, %f165;
	mov.b32 	%r111, %f162;
	shl.b32 	%r112, %r111, 23;
	mov.b32 	%f167, %r112;
	ex2.approx.ftz.f32 	%f168, %f166;
	mul.f32 	%f169, %f168, %f167;
	st.f32 	[%rd127+-16], %f169;
	add.f32 	%f170, %f524, %f169;
	ld.f32 	%f171, [%rd127+-12];
	sub.f32 	%f172, %f171, %f516;
	fma.rn.f32 	%f173, %f172, 0f3BBB989D, 0f3F000000;
	cvt.sat.f32.f32 	%f174, %f173;
	fma.rm.f32 	%f175, %f174, %f161, %f160;
	add.f32 	%f176, %f175, 0fCB40007F;
	neg.f32 	%f177, %f176;
	fma.rn.f32 	%f178, %f172, 0f3FB8AA3B, %f177;
	fma.rn.f32 	%f179, %f172, 0f32A57060, %f178;
	mov.b32 	%r113, %f175;
	shl.b32 	%r114, %r113, 23;
	mov.b32 	%f180, %r114;
	ex2.approx.ftz.f32 	%f181, %f179;
	mul.f32 	%f182, %f181, %f180;
	st.f32 	[%rd127+-12], %f182;
	add.f32 	%f183, %f170, %f182;
	ld.f32 	%f184, [%rd127+-8];
	sub.f32 	%f185, %f184, %f516;
	fma.rn.f32 	%f186, %f185, 0f3BBB989D, 0f3F000000;
	cvt.sat.f32.f32 	%f187, %f186;
	fma.rm.f32 	%f188, %f187, %f161, %f160;
	add.f32 	%f189, %f188, 0fCB40007F;
	neg.f32 	%f190, %f189;
	fma.rn.f32 	%f191, %f185, 0f3FB8AA3B, %f190;
	fma.rn.f32 	%f192, %f185, 0f32A57060, %f191;
	mov.b32 	%r115, %f188;
	shl.b32 	%r116, %r115, 23;
	mov.b32 	%f193, %r116;
	ex2.approx.ftz.f32 	%f194, %f192;
	mul.f32 	%f195, %f194, %f193;
	st.f32 	[%rd127+-8], %f195;
	add.f32 	%f196, %f183, %f195;
	ld.f32 	%f197, [%rd127+-4];
	sub.f32 	%f198, %f197, %f516;
	fma.rn.f32 	%f199, %f198, 0f3BBB989D, 0f3F000000;
	cvt.sat.f32.f32 	%f200, %f199;
	fma.rm.f32 	%f201, %f200, %f161, %f160;
	add.f32 	%f202, %f201, 0fCB40007F;
	neg.f32 	%f203, %f202;
	fma.rn.f32 	%f204, %f198, 0f3FB8AA3B, %f203;
	fma.rn.f32 	%f205, %f198, 0f32A57060, %f204;
	mov.b32 	%r117, %f201;
	shl.b32 	%r118, %r117, 23;
	mov.b32 	%f206, %r118;
	ex2.approx.ftz.f32 	%f207, %f205;
	mul.f32 	%f208, %f207, %f206;
	st.f32 	[%rd127+-4], %f208;
	add.f32 	%f209, %f196, %f208;
	ld.f32 	%f210, [%rd127];
	sub.f32 	%f211, %f210, %f516;
	fma.rn.f32 	%f212, %f211, 0f3BBB989D, 0f3F000000;
	cvt.sat.f32.f32 	%f213, %f212;
	fma.rm.f32 	%f214, %f213, %f161, %f160;
	add.f32 	%f215, %f214, 0fCB40007F;
	neg.f32 	%f216, %f215;
	fma.rn.f32 	%f217, %f211, 0f3FB8AA3B, %f216;
	fma.rn.f32 	%f218, %f211, 0f32A57060, %f217;
	mov.b32 	%r119, %f214;
	shl.b32 	%r120, %r119, 23;
	mov.b32 	%f219, %r120;
	ex2.approx.ftz.f32 	%f220, %f218;
	mul.f32 	%f221, %f220, %f219;
	st.f32 	[%rd127], %f221;
	add.f32 	%f222, %f209, %f221;
	ld.f32 	%f223, [%rd127+4];
	sub.f32 	%f224, %f223, %f516;
	fma.rn.f32 	%f225, %f224, 0f3BBB989D, 0f3F000000;
	cvt.sat.f32.f32 	%f226, %f225;
	fma.rm.f32 	%f227, %f226, %f161, %f160;
	add.f32 	%f228, %f227, 0fCB40007F;
	neg.f32 	%f229, %f228;
	fma.rn.f32 	%f230, %f224, 0f3FB8AA3B, %f229;
	fma.rn.f32 	%f231, %f224, 0f32A57060, %f230;
	mov.b32 	%r121, %f227;
	shl.b32 	%r122, %r121, 23;
	mov.b32 	%f232, %r122;
	ex2.approx.ftz.f32 	%f233, %f231;
	mul.f32 	%f234, %f233, %f232;
	st.f32 	[%rd127+4], %f234;
	add.f32 	%f235, %f222, %f234;
	ld.f32 	%f236, [%rd127+8];
	sub.f32 	%f237, %f236, %f516;
	fma.rn.f32 	%f238, %f237, 0f3BBB989D, 0f3F000000;
	cvt.sat.f32.f32 	%f239, %f238;
	fma.rm.f32 	%f240, %f239, %f161, %f160;
	add.f32 	%f241, %f240, 0fCB40007F;
	neg.f32 	%f242, %f241;
	fma.rn.f32 	%f243, %f237, 0f3FB8AA3B, %f242;
	fma.rn.f32 	%f244, %f237, 0f32A57060, %f243;
	mov.b32 	%r123, %f240;
	shl.b32 	%r124, %r123, 23;
	mov.b32 	%f245, %r124;
	ex2.approx.ftz.f32 	%f246, %f244;
	mul.f32 	%f247, %f246, %f245;
	st.f32 	[%rd127+8], %f247;
	add.f32 	%f248, %f235, %f247;
	ld.f32 	%f249, [%rd127+12];
	sub.f32 	%f250, %f249, %f516;
	fma.rn.f32 	%f251, %f250, 0f3BBB989D, 0f3F000000;
	cvt.sat.f32.f32 	%f252, %f251;
	fma.rm.f32 	%f253, %f252, %f161, %f160;
	add.f32 	%f254, %f253, 0fCB40007F;
	neg.f32 	%f255, %f254;
	fma.rn.f32 	%f256, %f250, 0f3FB8AA3B, %f255;
	fma.rn.f32 	%f257, %f250, 0f32A57060, %f256;
	mov.b32 	%r125, %f253;
	shl.b32 	%r126, %r125, 23;
	mov.b32 	%f258, %r126;
	ex2.approx.ftz.f32 	%f259, %f257;
	mul.f32 	%f260, %f259, %f258;
	st.f32 	[%rd127+12], %f260;
	add.f32 	%f524, %f248, %f260;
	add.s32 	%r162, %r162, 8;
	add.s64 	%rd127, %rd127, 32;
	setp.eq.s32 	%p53, %r162, 0;
	@%p53 bra 	$L__BB0_33;
	bra.uni 	$L__BB0_32;
$L__BB0_33:
	setp.eq.s32 	%p54, %r37, 0;
	@%p54 bra 	$L__BB0_41;
	and.b32  	%r45, %r87, 3;
	setp.lt.u32 	%p55, %r37, 4;
	@%p55 bra 	$L__BB0_36;
	mul.wide.u32 	%rd69, %r159, 4;
	add.s64 	%rd70, %rd36, %rd69;
	ld.f32 	%f262, [%rd70];
	sub.f32 	%f263, %f262, %f516;
	fma.rn.f32 	%f264, %f263, 0f3BBB989D, 0f3F000000;
	cvt.sat.f32.f32 	%f265, %f264;
	mov.f32 	%f266, 0f4B400001;
	mov.f32 	%f267, 0f437C0000;
	fma.rm.f32 	%f268, %f265, %f267, %f266;
	add.f32 	%f269, %f268, 0fCB40007F;
	neg.f32 	%f270, %f269;
	fma.rn.f32 	%f271, %f263, 0f3FB8AA3B, %f270;
	fma.rn.f32 	%f272, %f263, 0f32A57060, %f271;
	mov.b32 	%r127, %f268;
	shl.b32 	%r128, %r127, 23;
	mov.b32 	%f273, %r128;
	ex2.approx.ftz.f32 	%f274, %f272;
	mul.f32 	%f275, %f274, %f273;
	st.f32 	[%rd70], %f275;
	add.f32 	%f276, %f524, %f275;
	ld.f32 	%f277, [%rd70+4];
	sub.f32 	%f278, %f277, %f516;
	fma.rn.f32 	%f279, %f278, 0f3BBB989D, 0f3F000000;
	cvt.sat.f32.f32 	%f280, %f279;
	fma.rm.f32 	%f281, %f280, %f267, %f266;
	add.f32 	%f282, %f281, 0fCB40007F;
	neg.f32 	%f283, %f282;
	fma.rn.f32 	%f284, %f278, 0f3FB8AA3B, %f283;
	fma.rn.f32 	%f285, %f278, 0f32A57060, %f284;
	mov.b32 	%r129, %f281;
	shl.b32 	%r130, %r129, 23;
	mov.b32 	%f286, %r130;
	ex2.approx.ftz.f32 	%f287, %f285;
	mul.f32 	%f288, %f287, %f286;
	st.f32 	[%rd70+4], %f288;
	add.f32 	%f289, %f276, %f288;
	ld.f32 	%f290, [%rd70+8];
	sub.f32 	%f291, %f290, %f516;
	fma.rn.f32 	%f292, %f291, 0f3BBB989D, 0f3F000000;
	cvt.sat.f32.f32 	%f293, %f292;
	fma.rm.f32 	%f294, %f293, %f267, %f266;
	add.f32 	%f295, %f294, 0fCB40007F;
	neg.f32 	%f296, %f295;
	fma.rn.f32 	%f297, %f291, 0f3FB8AA3B, %f296;
	fma.rn.f32 	%f298, %f291, 0f32A57060, %f297;
	mov.b32 	%r131, %f294;
	shl.b32 	%r132, %r131, 23;
	mov.b32 	%f299, %r132;
	ex2.approx.ftz.f32 	%f300, %f298;
	mul.f32 	%f301, %f300, %f299;
	st.f32 	[%rd70+8], %f301;
	add.f32 	%f302, %f289, %f301;
	ld.f32 	%f303, [%rd70+12];
	sub.f32 	%f304, %f303, %f516;
	fma.rn.f32 	%f305, %f304, 0f3BBB989D, 0f3F000000;
	cvt.sat.f32.f32 	%f306, %f305;
	fma.rm.f32 	%f307, %f306, %f267, %f266;
	add.f32 	%f308, %f307, 0fCB40007F;
	neg.f32 	%f309, %f308;
	fma.rn.f32 	%f310, %f304, 0f3FB8AA3B, %f309;
	fma.rn.f32 	%f311, %f304, 0f32A57060, %f310;
	mov.b32 	%r133, %f307;
	shl.b32 	%r134, %r133, 23;
	mov.b32 	%f312, %r134;
	ex2.approx.ftz.f32 	%f313, %f311;
	mul.f32 	%f314, %f313, %f312;
	st.f32 	[%rd70+12], %f314;
	add.f32 	%f524, %f302, %f314;
	add.s32 	%r159, %r159, 4;
$L__BB0_36:
	setp.eq.s32 	%p56, %r45, 0;
	@%p56 bra 	$L__BB0_41;
	setp.eq.s32 	%p57, %r45, 1;
	@%p57 bra 	$L__BB0_39;
	mul.wide.u32 	%rd71, %r159, 4;
	add.s64 	%rd72, %rd36, %rd71;
	ld.f32 	%f316, [%rd72];
	sub.f32 	%f317, %f316, %f516;
	fma.rn.f32 	%f318, %f317, 0f3BBB989D, 0f3F000000;
	cvt.sat.f32.f32 	%f319, %f318;
	mov.f32 	%f320, 0f4B400001;
	mov.f32 	%f321, 0f437C0000;
	fma.rm.f32 	%f322, %f319, %f321, %f320;
	add.f32 	%f323, %f322, 0fCB40007F;
	neg.f32 	%f324, %f323;
	fma.rn.f32 	%f325, %f317, 0f3FB8AA3B, %f324;
	fma.rn.f32 	%f326, %f317, 0f32A57060, %f325;
	mov.b32 	%r135, %f322;
	shl.b32 	%r136, %r135, 23;
	mov.b32 	%f327, %r136;
	ex2.approx.ftz.f32 	%f328, %f326;
	mul.f32 	%f329, %f328, %f327;
	st.f32 	[%rd72], %f329;
	add.f32 	%f330, %f524, %f329;
	ld.f32 	%f331, [%rd72+4];
	sub.f32 	%f332, %f331, %f516;
	fma.rn.f32 	%f333, %f332, 0f3BBB989D, 0f3F000000;
	cvt.sat.f32.f32 	%f334, %f333;
	fma.rm.f32 	%f335, %f334, %f321, %f320;
	add.f32 	%f336, %f335, 0fCB40007F;
	neg.f32 	%f337, %f336;
	fma.rn.f32 	%f338, %f332, 0f3FB8AA3B, %f337;
	fma.rn.f32 	%f339, %f332, 0f32A57060, %f338;
	mov.b32 	%r137, %f335;
	shl.b32 	%r138, %r137, 23;
	mov.b32 	%f340, %r138;
	ex2.approx.ftz.f32 	%f341, %f339;
	mul.f32 	%f342, %f341, %f340;
	st.f32 	[%rd72+4], %f342;
	add.f32 	%f524, %f330, %f342;
	add.s32 	%r159, %r159, 2;
$L__BB0_39:
	and.b32  	%r139, %r87, 1;
	setp.eq.b32 	%p58, %r139, 1;
	not.pred 	%p59, %p58;
	@%p59 bra 	$L__BB0_41;
	mul.wide.u32 	%rd73, %r159, 4;
	add.s64 	%rd74, %rd36, %rd73;
	ld.f32 	%f343, [%rd74];
	sub.f32 	%f344, %f343, %f516;
	fma.rn.f32 	%f345, %f344, 0f3BBB989D, 0f3F000000;
	cvt.sat.f32.f32 	%f346, %f345;
	mov.f32 	%f347, 0f4B400001;
	mov.f32 	%f348, 0f437C0000;
	fma.rm.f32 	%f349, %f346, %f348, %f347;
	add.f32 	%f350, %f349, 0fCB40007F;
	neg.f32 	%f351, %f350;
	fma.rn.f32 	%f352, %f344, 0f3FB8AA3B, %f351;
	fma.rn.f32 	%f353, %f344, 0f32A57060, %f352;
	mov.b32 	%r140, %f349;
	shl.b32 	%r141, %r140, 23;
	mov.b32 	%f354, %r141;
	ex2.approx.ftz.f32 	%f355, %f353;
	mul.f32 	%f356, %f355, %f354;
	st.f32 	[%rd74], %f356;
	add.f32 	%f524, %f524, %f356;
$L__BB0_41:
	setp.lt.s32 	%p60, %r87, 1;
	mov.f32 	%f534, 0f00000000;
	@%p60 bra 	$L__BB0_66;
	and.b32  	%r50, %r87, 15;
	setp.lt.u32 	%p61, %r87, 16;
	mov.b32 	%r163, 0;
	@%p61 bra 	$L__BB0_45;
	and.b32  	%r163, %r87, 2147483632;
	neg.s32 	%r167, %r163;
	add.s64 	%rd129, %rd36, 32;
$L__BB0_44:
	.pragma "nounroll";
	ld.f32 	%f358, [%rd129+-32];
	div.rn.f32 	%f359, %f358, %f524;
	st.f32 	[%rd129+-32], %f359;
	ld.f32 	%f360, [%rd129+-28];
	div.rn.f32 	%f361, %f360, %f524;
	st.f32 	[%rd129+-28], %f361;
	ld.f32 	%f362, [%rd129+-24];
	div.rn.f32 	%f363, %f362, %f524;
	st.f32 	[%rd129+-24], %f363;
	ld.f32 	%f364, [%rd129+-20];
	div.rn.f32 	%f365, %f364, %f524;
	st.f32 	[%rd129+-20], %f365;
	ld.f32 	%f366, [%rd129+-16];
	div.rn.f32 	%f367, %f366, %f524;
	st.f32 	[%rd129+-16], %f367;
	ld.f32 	%f368, [%rd129+-12];
	div.rn.f32 	%f369, %f368, %f524;
	st.f32 	[%rd129+-12], %f369;
	ld.f32 	%f370, [%rd129+-8];
	div.rn.f32 	%f371, %f370, %f524;
	st.f32 	[%rd129+-8], %f371;
	ld.f32 	%f372, [%rd129+-4];
	div.rn.f32 	%f373, %f372, %f524;
	st.f32 	[%rd129+-4], %f373;
	ld.f32 	%f374, [%rd129];
	div.rn.f32 	%f375, %f374, %f524;
	st.f32 	[%rd129], %f375;
	ld.f32 	%f376, [%rd129+4];
	div.rn.f32 	%f377, %f376, %f524;
	st.f32 	[%rd129+4], %f377;
	ld.f32 	%f378, [%rd129+8];
	div.rn.f32 	%f379, %f378, %f524;
	st.f32 	[%rd129+8], %f379;
	ld.f32 	%f380, [%rd129+12];
	div.rn.f32 	%f381, %f380, %f524;
	st.f32 	[%rd129+12], %f381;
	ld.f32 	%f382, [%rd129+16];
	div.rn.f32 	%f383, %f382, %f524;
	st.f32 	[%rd129+16], %f383;
	ld.f32 	%f384, [%rd129+20];
	div.rn.f32 	%f385, %f384, %f524;
	st.f32 	[%rd129+20], %f385;
	ld.f32 	%f386, [%rd129+24];
	div.rn.f32 	%f387, %f386, %f524;
	st.f32 	[%rd129+24], %f387;
	ld.f32 	%f388, [%rd129+28];
	div.rn.f32 	%f389, %f388, %f524;
	st.f32 	[%rd129+28], %f389;
	add.s32 	%r167, %r167, 16;
	add.s64 	%rd129, %rd129, 64;
	setp.eq.s32 	%p62, %r167, 0;
	@%p62 bra 	$L__BB0_45;
	bra.uni 	$L__BB0_44;
$L__BB0_45:
	setp.eq.s32 	%p63, %r50, 0;
	@%p63 bra 	$L__BB0_54;
	and.b32  	%r56, %r87, 7;
	setp.lt.u32 	%p64, %r50, 8;
	@%p64 bra 	$L__BB0_48;
	mul.wide.u32 	%rd75, %r163, 4;
	add.s64 	%rd76, %rd36, %rd75;
	ld.f32 	%f390, [%rd76];
	div.rn.f32 	%f391, %f390, %f524;
	st.f32 	[%rd76], %f391;
	ld.f32 	%f392, [%rd76+4];
	div.rn.f32 	%f393, %f392, %f524;
	st.f32 	[%rd76+4], %f393;
	ld.f32 	%f394, [%rd76+8];
	div.rn.f32 	%f395, %f394, %f524;
	st.f32 	[%rd76+8], %f395;
	ld.f32 	%f396, [%rd76+12];
	div.rn.f32 	%f397, %f396, %f524;
	st.f32 	[%rd76+12], %f397;
	ld.f32 	%f398, [%rd76+16];
	div.rn.f32 	%f399, %f398, %f524;
	st.f32 	[%rd76+16], %f399;
	ld.f32 	%f400, [%rd76+20];
	div.rn.f32 	%f401, %f400, %f524;
	st.f32 	[%rd76+20], %f401;
	ld.f32 	%f402, [%rd76+24];
	div.rn.f32 	%f403, %f402, %f524;
	st.f32 	[%rd76+24], %f403;
	ld.f32 	%f404, [%rd76+28];
	div.rn.f32 	%f405, %f404, %f524;
	st.f32 	[%rd76+28], %f405;
	add.s32 	%r163, %r163, 8;
$L__BB0_48:
	setp.eq.s32 	%p65, %r56, 0;
	@%p65 bra 	$L__BB0_54;
	and.b32  	%r59, %r87, 3;
	setp.lt.u32 	%p66, %r56, 4;
	@%p66 bra 	$L__BB0_51;
	mul.wide.u32 	%rd77, %r163, 4;
	add.s64 	%rd78, %rd36, %rd77;
	ld.f32 	%f406, [%rd78];
	div.rn.f32 	%f407, %f406, %f524;
	st.f32 	[%rd78], %f407;
	ld.f32 	%f408, [%rd78+4];
	div.rn.f32 	%f409, %f408, %f524;
	st.f32 	[%rd78+4], %f409;
	ld.f32 	%f410, [%rd78+8];
	div.rn.f32 	%f411, %f410, %f524;
	st.f32 	[%rd78+8], %f411;
	ld.f32 	%f412, [%rd78+12];
	div.rn.f32 	%f413, %f412, %f524;
	st.f32 	[%rd78+12], %f413;
	add.s32 	%r163, %r163, 4;
$L__BB0_51:
	setp.eq.s32 	%p67, %r59, 0;
	@%p67 bra 	$L__BB0_54;
	mul.wide.u32 	%rd79, %r163, 4;
	add.s64 	%rd128, %rd36, %rd79;
	neg.s32 	%r166, %r59;
$L__BB0_53:
	.pragma "nounroll";
	ld.f32 	%f414, [%rd128];
	div.rn.f32 	%f415, %f414, %f524;
	st.f32 	[%rd128], %f415;
	add.s64 	%rd128, %rd128, 4;
	add.s32 	%r166, %r166, 1;
	setp.ne.s32 	%p68, %r166, 0;
	@%p68 bra 	$L__BB0_53;
$L__BB0_54:
	setp.lt.u32 	%p69, %r87, 16;
	mov.f32 	%f534, 0f00000000;
	mov.b32 	%r170, 0;
	@%p69 bra 	$L__BB0_57;
	and.b32  	%r170, %r87, 2147483632;
	neg.s32 	%r169, %r170;
	shl.b32 	%r67, %r90, 4;
	add.s64 	%rd130, %rd36, 32;
	mov.f32 	%f534, 0f00000000;
	mul.wide.s32 	%rd82, %r90, 4;
	mov.u32 	%r168, %r97;
$L__BB0_56:
	.pragma "nounroll";
	ld.f32 	%f419, [%rd130+-32];
	mul.wide.s32 	%rd80, %r168, 4;
	add.s64 	%rd81, %rd3, %rd80;
	ld.global.f32 	%f420, [%rd81];
	fma.rn.f32 	%f421, %f419, %f420, %f534;
	ld.f32 	%f422, [%rd130+-28];
	add.s64 	%rd83, %rd81, %rd82;
	ld.global.f32 	%f423, [%rd83];
	fma.rn.f32 	%f424, %f422, %f423, %f421;
	ld.f32 	%f425, [%rd130+-24];
	add.s64 	%rd84, %rd83, %rd82;
	ld.global.f32 	%f426, [%rd84];
	fma.rn.f32 	%f427, %f425, %f426, %f424;
	ld.f32 	%f428, [%rd130+-20];
	add.s64 	%rd85, %rd84, %rd82;
	ld.global.f32 	%f429, [%rd85];
	fma.rn.f32 	%f430, %f428, %f429, %f427;
	ld.f32 	%f431, [%rd130+-16];
	add.s64 	%rd86, %rd85, %rd82;
	ld.global.f32 	%f432, [%rd86];
	fma.rn.f32 	%f433, %f431, %f432, %f430;
	ld.f32 	%f434, [%rd130+-12];
	add.s64 	%rd87, %rd86, %rd82;
	ld.global.f32 	%f435, [%rd87];
	fma.rn.f32 	%f436, %f434, %f435, %f433;
	ld.f32 	%f437, [%rd130+-8];
	add.s64 	%rd88, %rd87, %rd82;
	ld.global.f32 	%f438, [%rd88];
	fma.rn.f32 	%f439, %f437, %f438, %f436;
	ld.f32 	%f440, [%rd130+-4];
	add.s64 	%rd89, %rd88, %rd82;
	ld.global.f32 	%f441, [%rd89];
	fma.rn.f32 	%f442, %f440, %f441, %f439;
	ld.f32 	%f443, [%rd130];
	add.s64 	%rd90, %rd89, %rd82;
	ld.global.f32 	%f444, [%rd90];
	fma.rn.f32 	%f445, %f443, %f444, %f442;
	ld.f32 	%f446, [%rd130+4];
	add.s64 	%rd91, %rd90, %rd82;
	ld.global.f32 	%f447, [%rd91];
	fma.rn.f32 	%f448, %f446, %f447, %f445;
	ld.f32 	%f449, [%rd130+8];
	add.s64 	%rd92, %rd91, %rd82;
	ld.global.f32 	%f450, [%rd92];
	fma.rn.f32 	%f451, %f449, %f450, %f448;
	ld.f32 	%f452, [%rd130+12];
	add.s64 	%rd93, %rd92, %rd82;
	ld.global.f32 	%f453, [%rd93];
	fma.rn.f32 	%f454, %f452, %f453, %f451;
	ld.f32 	%f455, [%rd130+16];
	add.s64 	%rd94, %rd93, %rd82;
	ld.global.f32 	%f456, [%rd94];
	fma.rn.f32 	%f457, %f455, %f456, %f454;
	ld.f32 	%f458, [%rd130+20];
	add.s64 	%rd95, %rd94, %rd82;
	ld.global.f32 	%f459, [%rd95];
	fma.rn.f32 	%f460, %f458, %f459, %f457;
	ld.f32 	%f461, [%rd130+24];
	add.s64 	%rd96, %rd95, %rd82;
	ld.global.f32 	%f462, [%rd96];
	fma.rn.f32 	%f463, %f461, %f462, %f460;
	ld.f32 	%f464, [%rd130+28];
	add.s64 	%rd97, %rd96, %rd82;
	ld.global.f32 	%f465, [%rd97];
	fma.rn.f32 	%f534, %f464, %f465, %f463;
	add.s32 	%r169, %r169, 16;
	add.s32 	%r168, %r168, %r67;
	add.s64 	%rd130, %rd130, 64;
	setp.ne.s32 	%p70, %r169, 0;
	@%p70 bra 	$L__BB0_56;
$L__BB0_57:
	setp.eq.s32 	%p71, %r50, 0;
	@%p71 bra 	$L__BB0_66;
	and.b32  	%r75, %r87, 7;
	setp.lt.u32 	%p72, %r50, 8;
	@%p72 bra 	$L__BB0_60;
	mul.wide.u32 	%rd98, %r170, 4;
	add.s64 	%rd99, %rd36, %rd98;
	ld.f32 	%f467, [%rd99];
	mad.lo.s32 	%r144, %r170, %r90, %r97;
	mul.wide.s32 	%rd100, %r144, 4;
	add.s64 	%rd101, %rd3, %rd100;
	ld.global.f32 	%f468, [%rd101];
	fma.rn.f32 	%f469, %f467, %f468, %f534;
	ld.f32 	%f470, [%rd99+4];
	mul.wide.s32 	%rd102, %r90, 4;
	add.s64 	%rd103, %rd101, %rd102;
	ld.global.f32 	%f471, [%rd103];
	fma.rn.f32 	%f472, %f470, %f471, %f469;
	ld.f32 	%f473, [%rd99+8];
	add.s64 	%rd104, %rd103, %rd102;
	ld.global.f32 	%f474, [%rd104];
	fma.rn.f32 	%f475, %f473, %f474, %f472;
	ld.f32 	%f476, [%rd99+12];
	add.s64 	%rd105, %rd104, %rd102;
	ld.global.f32 	%f477, [%rd105];
	fma.rn.f32 	%f478, %f476, %f477, %f475;
	ld.f32 	%f479, [%rd99+16];
	add.s64 	%rd106, %rd105, %rd102;
	ld.global.f32 	%f480, [%rd106];
	fma.rn.f32 	%f481, %f479, %f480, %f478;
	ld.f32 	%f482, [%rd99+20];
	add.s64 	%rd107, %rd106, %rd102;
	ld.global.f32 	%f483, [%rd107];
	fma.rn.f32 	%f484, %f482, %f483, %f481;
	ld.f32 	%f485, [%rd99+24];
	add.s64 	%rd108, %rd107, %rd102;
	ld.global.f32 	%f486, [%rd108];
	fma.rn.f32 	%f487, %f485, %f486, %f484;
	ld.f32 	%f488, [%rd99+28];
	add.s64 	%rd109, %rd108, %rd102;
	ld.global.f32 	%f489, [%rd109];
	fma.rn.f32 	%f534, %f488, %f489, %f487;
	add.s32 	%r170, %r170, 8;
$L__BB0_60:
	setp.eq.s32 	%p73, %r75, 0;
	@%p73 bra 	$L__BB0_66;
	and.b32  	%r78, %r87, 3;
	setp.lt.u32 	%p74, %r75, 4;
	@%p74 bra 	$L__BB0_63;
	mul.wide.u32 	%rd110, %r170, 4;
	add.s64 	%rd111, %rd36, %rd110;
	ld.f32 	%f491, [%rd111];
	mad.lo.s32 	%r145, %r170, %r90, %r97;
	mul.wide.s32 	%rd112, %r145, 4;
	add.s64 	%rd113, %rd3, %rd112;
	ld.global.f32 	%f492, [%rd113];
	fma.rn.f32 	%f493, %f491, %f492, %f534;
	ld.f32 	%f494, [%rd111+4];
	mul.wide.s32 	%rd114, %r90, 4;
	add.s64 	%rd115, %rd113, %rd114;
	ld.global.f32 	%f495, [%rd115];
	fma.rn.f32 	%f496, %f494, %f495, %f493;
	ld.f32 	%f497, [%rd111+8];
	add.s64 	%rd116, %rd115, %rd114;
	ld.global.f32 	%f498, [%rd116];
	fma.rn.f32 	%f499, %f497, %f498, %f496;
	ld.f32 	%f500, [%rd111+12];
	add.s64 	%rd117, %rd116, %rd114;
	ld.global.f32 	%f501, [%rd117];
	fma.rn.f32 	%f534, %f500, %f501, %f499;
	add.s32 	%r170, %r170, 4;
$L__BB0_63:
	setp.eq.s32 	%p75, %r78, 0;
	@%p75 bra 	$L__BB0_66;
	mad.lo.s32 	%r174, %r170, %r90, %r97;
	mul.wide.u32 	%rd118, %r170, 4;
	add.s64 	%rd131, %rd36, %rd118;
	neg.s32 	%r173, %r78;
$L__BB0_65:
	.pragma "nounroll";
	ld.f32 	%f502, [%rd131];
	mul.wide.s32 	%rd119, %r174, 4;
	add.s64 	%rd120, %rd3, %rd119;
	ld.global.f32 	%f503, [%rd120];
	fma.rn.f32 	%f534, %f502, %f503, %f534;
	add.s32 	%r174, %r174, %r90;
	add.s64 	%rd131, %rd131, 4;
	add.s32 	%r173, %r173, 1;
	setp.ne.s32 	%p76, %r173, 0;
	@%p76 bra 	$L__BB0_65;
$L__BB0_66:
	mad.lo.s32 	%r146, %r90, %r1, %r97;
	cvta.to.global.u64 	%rd121, %rd31;
	mul.wide.s32 	%rd122, %r146, 4;
	add.s64 	%rd123, %rd121, %rd122;
	st.global.f32 	[%rd123], %f534;
	{ // callseq 1, 0
	.param .b64 param0;
	st.param.b64 	[param0], %rd36;
	call.uni 
	free, 
	(
	param0
	);
	} // callseq 1
$L__BB0_67:
	ret;

}


// ===== COMPILED SASS (sm_100) =====

	.target	sm_100

	.elftype	@"ET_EXEC"


//--------------------- .note.nv.tkinfo           --------------------------
	.section	.note.nv.tkinfo,"",@"SHT_NOTE"
	.sectionflags	@"SHF_NOTE_NV_TKINFO"
	.tkinfo
        /*0018*/ 	.word	0x00000002
        /*0030*/ 	.string	""
        /*0030*/ 	.string	"ptxas"
        /*0030*/ 	.string	"Cuda compilation tools, release 13.0, V13.0.88"
        /*0030*/ 	.string	"Build cuda_13.0.r13.0/compiler.36424714_0"
        /*0030*/ 	.string	"-arch sm_100 -m 64 "



//--------------------- .note.nv.cuinfo           --------------------------
	.section	.note.nv.cuinfo,"",@"SHT_NOTE"
	.sectionflags	@"SHF_NOTE_NV_CUINFO"
        /*0018*/ 	.short	0x0002
        /*001a*/ 	.short	0x0064
        /*001c*/ 	.short	0x0082
	.zero		2


//--------------------- .nv.info                  --------------------------
	.section	.nv.info,"",@"SHT_CUDA_INFO"
	.align	4


	//----- nvinfo : EIATTR_REGCOUNT
	.align		4
        /*0000*/ 	.byte	0x04, 0x2f
        /*0002*/ 	.short	(.L_1 - .L_0)
	.align		4
.L_0:
        /*0004*/ 	.word	index@(_Z16attention_kernelPKfS0_S0_Pfiii)
        /*0008*/ 	.word	0x0000002e


	//----- nvinfo : EIATTR_FRAME_SIZE
	.align		4
.L_1:
        /*000c*/ 	.byte	0x04, 0x11
        /*000e*/ 	.short	(.L_3 - .L_2)
	.align		4
.L_2:
        /*0010*/ 	.word	index@($__internal_1_$__cuda_sm3x_div_rn_noftz_f32_slowpath)
        /*0014*/ 	.word	0x00000000


	//----- nvinfo : EIATTR_FRAME_SIZE
	.align		4
.L_3:
        /*0018*/ 	.byte	0x04, 0x11
        /*001a*/ 	.short	(.L_5 - .L_4)
	.align		4
.L_4:
        /*001c*/ 	.word	index@($__internal_0_$__cuda_sm20_sqrt_rn_f32_slowpath)
        /*0020*/ 	.word	0x00000000


	//----- nvinfo : EIATTR_FRAME_SIZE
	.align		4
.L_5:
        /*0024*/ 	.byte	0x04, 0x11
        /*0026*/ 	.short	(.L_7 - .L_6)
	.align		4
.L_6:
        /*0028*/ 	.word	index@(_Z16attention_kernelPKfS0_S0_Pfiii)
        /*002c*/ 	.word	0x00000000


	//----- nvinfo : EIATTR_MIN_STACK_SIZE
	.align		4
.L_7:
        /*0030*/ 	.byte	0x04, 0x12
        /*0032*/ 	.short	(.L_9 - .L_8)
	.align		4
.L_8:
        /*0034*/ 	.word	index@(_Z16attention_kernelPKfS0_S0_Pfiii)
        /*0038*/ 	.word	0x00000000
.L_9:


//--------------------- .nv.compat                --------------------------
	.section	.nv.compat,"",@"SHT_CUDA_COMPAT_INFO"
	.align	4
        /*0000*/ 	.byte	0x02, 0x09, 0x00, 0x00, 0x02, 0x02, 0x01, 0x00, 0x02, 0x05, 0x05, 0x00, 0x03, 0x07, 0x01, 0x01
        /*0010*/ 	.byte	0x02, 0x03, 0x00, 0x00, 0x02, 0x06, 0x01, 0x00, 0x04, 0x0b, 0x08, 0x00, 0x01, 0x00, 0x00, 0x00
        /*0020*/ 	.byte	0x00, 0x00, 0x00, 0x00


//--------------------- .nv.info._Z16attention_kernelPKfS0_S0_Pfiii --------------------------
	.section	.nv.info._Z16attention_kernelPKfS0_S0_Pfiii,"",@"SHT_CUDA_INFO"
	.sectionflags	@""
	.align	4


	//----- nvinfo : EIATTR_CUDA_API_VERSION
	.align		4
        /*0000*/ 	.byte	0x04, 0x37
        /*0002*/ 	.short	(.L_11 - .L_10)
.L_10:
        /*0004*/ 	.word	0x00000082


	//----- nvinfo : EIATTR_KPARAM_INFO
	.align		4
.L_11:
        /*0008*/ 	.byte	0x04, 0x17
        /*000a*/ 	.short	(.L_13 - .L_12)
.L_12:
        /*000c*/ 	.word	0x00000000
        /*0010*/ 	.short	0x0006
        /*0012*/ 	.short	0x0028
        /*0014*/ 	.byte	0x00, 0xf0, 0x11, 0x00


	//----- nvinfo : EIATTR_KPARAM_INFO
	.align		4
.L_13:
        /*0018*/ 	.byte	0x04, 0x17
        /*001a*/ 	.short	(.L_15 - .L_14)
.L_14:
        /*001c*/ 	.word	0x00000000
        /*0020*/ 	.short	0x0005
        /*0022*/ 	.short	0x0024
        /*0024*/ 	.byte	0x00, 0xf0, 0x11, 0x00


	//----- nvinfo : EIATTR_KPARAM_INFO
	.align		4
.L_15:
        /*0028*/ 	.byte	0x04, 0x17
        /*002a*/ 	.short	(.L_17 - .L_16)
.L_16:
        /*002c*/ 	.word	0x00000000
        /*0030*/ 	.short	0x0004
        /*0032*/ 	.short	0x0020
        /*0034*/ 	.byte	0x00, 0xf0, 0x11, 0x00


	//----- nvinfo : EIATTR_KPARAM_INFO
	.align		4
.L_17:
        /*0038*/ 	.byte	0x04, 0x17
        /*003a*/ 	.short	(.L_19 - .L_18)
.L_18:
        /*003c*/ 	.word	0x00000000
        /*0040*/ 	.short	0x0003
        /*0042*/ 	.short	0x0018
        /*0044*/ 	.byte	0x00, 0xf5, 0x21, 0x00


	//----- nvinfo : EIATTR_KPARAM_INFO
	.align		4
.L_19:
        /*0048*/ 	.byte	0x04, 0x17
        /*004a*/ 	.short	(.L_21 - .L_20)
.L_20:
        /*004c*/ 	.word	0x00000000
        /*0050*/ 	.short	0x0002
        /*0052*/ 	.short	0x0010
        /*0054*/ 	.byte	0x00, 0xf5, 0x21, 0x00


	//----- nvinfo : EIATTR_KPARAM_INFO
	.align		4
.L_21:
        /*0058*/ 	.byte	0x04, 0x17
        /*005a*/ 	.short	(.L_23 - .L_22)
.L_22:
        /*005c*/ 	.word	0x00000000
        /*0060*/ 	.short	0x0001
        /*0062*/ 	.short	0x0008
        /*0064*/ 	.byte	0x00, 0xf5, 0x21, 0x00


	//----- nvinfo : EIATTR_KPARAM_INFO
	.align		4
.L_23:
        /*0068*/ 	.byte	0x04, 0x17
        /*006a*/ 	.short	(.L_25 - .L_24)
.L_24:
        /*006c*/ 	.word	0x00000000
        /*0070*/ 	.short	0x0000
        /*0072*/ 	.short	0x0000
        /*0074*/ 	.byte	0x00, 0xf5, 0x21, 0x00


	//----- nvinfo : EIATTR_SPARSE_MMA_MASK
	.align		4
.L_25:
        /*0078*/ 	.byte	0x03, 0x50
        /*007a*/ 	.short	0x0000


	//----- nvinfo : EIATTR_MAXREG_COUNT
	.align		4
        /*007c*/ 	.byte	0x03, 0x1b
        /*007e*/ 	.short	0x00ff


	//----- nvinfo : EIATTR_EXTERNS
	.align		4
        /*0080*/ 	.byte	0x04, 0x0f
        /*0082*/ 	.short	(.L_27 - .L_26)


	//   ....[0]....
	.align		4
.L_26:
        /*0084*/ 	.word	index@(malloc)


	//   ....[1]....
	.align		4
        /*0088*/ 	.word	index@(free)


	//----- nvinfo : EIATTR_MERCURY_ISA_VERSION
	.align		4
.L_27:
        /*008c*/ 	.byte	0x03, 0x5f
        /*008e*/ 	.short	0x0101


	//----- nvinfo : EIATTR_VRC_CTA_INIT_COUNT
	.align		4
        /*0090*/ 	.byte	0x02, 0x4a
	.zero		1
	.zero		1


	//----- nvinfo : EIATTR_SYSCALL_OFFSETS
	.align		4
        /*0094*/ 	.byte	0x04, 0x46
        /*0096*/ 	.short	(.L_29 - .L_28)


	//   ....[0]....
.L_28:
        /*0098*/ 	.word	0x00000180


	//   ....[1]....
        /*009c*/ 	.word	0x00005a60


	//----- nvinfo : EIATTR_EXIT_INSTR_OFFSETS
	.align		4
.L_29:
        /*00a0*/ 	.byte	0x04, 0x1c
        /*00a2*/ 	.short	(.L_31 - .L_30)


	//   ....[0]....
.L_30:
        /*00a4*/ 	.word	0x000000d0


	//   ....[1]....
        /*00a8*/ 	.word	0x00005a70


	//----- nvinfo : EIATTR_CRS_STACK_SIZE
	.align		4
.L_31:
        /*00ac*/ 	.byte	0x04, 0x1e
        /*00ae*/ 	.short	(.L_33 - .L_32)
.L_32:
        /*00b0*/ 	.word	0x00000000


	//----- nvinfo : EIATTR_CBANK_PARAM_SIZE
	.align		4
.L_33:
        /*00b4*/ 	.byte	0x03, 0x19
        /*00b6*/ 	.short	0x002c


	//----- nvinfo : EIATTR_PARAM_CBANK
	.align		4
        /*00b8*/ 	.byte	0x04, 0x0a
        /*00ba*/ 	.short	(.L_35 - .L_34)
	.align		4
.L_34:
        /*00bc*/ 	.word	index@(.nv.constant0._Z16attention_kernelPKfS0_S0_Pfiii)
        /*00c0*/ 	.short	0x0380
        /*00c2*/ 	.short	0x002c


	//----- nvinfo : EIATTR_SW_WAR
	.align		4
.L_35:
        /*00c4*/ 	.byte	0x04, 0x36
        /*00c6*/ 	.short	(.L_37 - .L_36)
.L_36:
        /*00c8*/ 	.word	0x00000008
.L_37:


//--------------------- .nv.callgraph             --------------------------
	.section	.nv.callgraph,"",@"SHT_CUDA_CALLGRAPH"
	.align	4
	.sectionentsize	8
	.align		4
        /*0000*/ 	.word	0x00000000
	.align		4
        /*0004*/ 	.word	0xffffffff
	.align		4
        /*0008*/ 	.word	index@(_Z16attention_kernelPKfS0_S0_Pfiii)
	.align		4
        /*000c*/ 	.word	index@(free)
	.align		4
        /*0010*/ 	.word	index@(_Z16attention_kernelPKfS0_S0_Pfiii)
	.align		4
        /*0014*/ 	.word	index@(malloc)
	.align		4
        /*0018*/ 	.word	0x00000000
	.align		4
        /*001c*/ 	.word	0xfffffffe
	.align		4
        /*0020*/ 	.word	0x00000000
	.align		4
        /*0024*/ 	.word	0xfffffffd
	.align		4
        /*0028*/ 	.word	0x00000000
	.align		4
        /*002c*/ 	.word	0xfffffffc


//--------------------- .nv.constant4             --------------------------
	.section	.nv.constant4,"a",@progbits
	.align	8
	.align		8
.nv.constant4:
        /*0000*/ 	.dword	malloc
	.align		8
        /*0008*/ 	.dword	free


//--------------------- .text._Z16attention_kernelPKfS0_S0_Pfiii --------------------------
	.section	.text._Z16attention_kernelPKfS0_S0_Pfiii,"ax",@progbits
	.align	128
        .global         _Z16attention_kernelPKfS0_S0_Pfiii
        .type           _Z16attention_kernelPKfS0_S0_Pfiii,@function
        .size           _Z16attention_kernelPKfS0_S0_Pfiii,(.L_x_112 - _Z16attention_kernelPKfS0_S0_Pfiii)
        .other          _Z16attention_kernelPKfS0_S0_Pfiii,@"STO_CUDA_ENTRY STV_DEFAULT"
_Z16attention_kernelPKfS0_S0_Pfiii:
.text._Z16attention_kernelPKfS0_S0_Pfiii:
[----:B------:R-:W0:Y:S01]  /*0000*/  LDC R1, c[0x0][0x37c] ;  /* 0x0000df00ff017b82 */ /* 0x000e220000000800 */
[----:B------:R-:W1:Y:S07]  /*0010*/  S2R R3, SR_TID.Y ;  /* 0x0000000000037919 */ /* 0x000e6e0000002200 */
[----:B------:R-:W2:Y:S01]  /*0020*/  LDC R17, c[0x0][0x360] ;  /* 0x0000d800ff117b82 */ /* 0x000ea20000000800 */
[----:B------:R-:W3:Y:S01]  /*0030*/  LDCU UR6, c[0x0][0x3a8] ;  /* 0x00007500ff0677ac */ /* 0x000ee20008000800 */
[----:B------:R-:W2:Y:S01]  /*0040*/  S2R R0, SR_TID.X ;  /* 0x0000000000007919 */ /* 0x000ea20000002100 */
[----:B------:R-:W4:Y:S05]  /*0050*/  LDCU UR7, c[0x0][0x3a0] ;  /* 0x00007400ff0777ac */ /* 0x000f2a0008000800 */
[----:B------:R-:W1:Y:S08]  /*0060*/  S2UR UR5, SR_CTAID.Y ;  /* 0x00000000000579c3 */ /* 0x000e700000002600 */
[----:B------:R-:W1:Y:S08]  /*0070*/  LDC R16, c[0x0][0x364] ;  /* 0x0000d900ff107b82 */ /* 0x000e700000000800 */
[----:B------:R-:W2:Y:S01]  /*0080*/  S2UR UR4, SR_CTAID.X ;  /* 0x00000000000479c3 */ /* 0x000ea20000002500 */
[----:B-1----:R-:W-:-:S05]  /*0090*/  IMAD R16, R16, UR5, R3 ;  /* 0x0000000510107c24 */ /* 0x002fca000f8e0203 */
[----:B---3--:R-:W-:Y:S01]  /*00a0*/  ISETP.GE.AND P0, PT, R16, UR6, PT ;  /* 0x0000000610007c0c */ /* 0x008fe2000bf06270 */
[----:B--2---:R-:W-:-:S05]  /*00b0*/  IMAD R17, R17, UR4, R0 ;  /* 0x0000000411117c24 */ /* 0x004fca000f8e0200 */
[----:B----4-:R-:W-:-:S13]  /*00c0*/  ISETP.GE.OR P0, PT, R17, UR7, P0 ;  /* 0x0000000711007c0c */ /* 0x010fda0008706670 */
[----:B0-----:R-:W-:Y:S05]  /*00d0*/  @P0 EXIT ;  /* 0x000000000000094d */ /* 0x001fea0003800000 */
[----:B------:R-:W0:Y:S01]  /*00e0*/  LDCU UR4, c[0x0][0x3a4] ;  /* 0x00007480ff0477ac */ /* 0x000e220008000800 */
[----:B------:R-:W-:-:S04]  /*00f0*/  MOV R0, 0x0 ;  /* 0x0000000000007802 */ /* 0x000fc80000000f00 */
[----:B------:R1:W2:Y:S01]  /*0100*/  LDC.64 R2, c[0x4][R0] ;  /* 0x0100000000027b82 */ /* 0x0002a20000000a00 */
[----:B0-----:R-:W-:-:S06]  /*0110*/  UIMAD.WIDE UR4, UR4, 0x4, URZ ;  /* 0x00000004040478a5 */ /* 0x001fcc000f8e02ff */
[----:B------:R-:W-:Y:S01]  /*0120*/  IMAD.U32 R7, RZ, RZ, UR5 ;  /* 0x00000005ff077e24 */ /* 0x000fe2000f8e00ff */
[----:B------:R-:W-:Y:S01]  /*0130*/  MOV R6, UR4 ;  /* 0x0000000400067c02 */ /* 0x000fe20008000f00 */
[----:B------:R-:W-:Y:S02]  /*0140*/  IMAD.U32 R5, RZ, RZ, UR5 ;  /* 0x00000005ff057e24 */ /* 0x000fe4000f8e00ff */
[----:B------:R-:W-:Y:S02]  /*0150*/  IMAD.U32 R4, RZ, RZ, UR4 ;  /* 0x00000004ff047e24 */ /* 0x000fe4000f8e00ff */
[----:B-1----:R-:W-:-:S07]  /*0160*/  IMAD.MOV.U32 R5, RZ, RZ, R7 ;  /* 0x000000ffff057224 */ /* 0x002fce00078e0007 */
[----:B------:R-:W-:-:S07]  /*0170*/  LEPC R20, `(.L_x_0) ;  /* 0x000000001014794e */ /* 0x000fce0000000000 */
[----:B--2---:R-:W-:Y:S05]  /*0180*/  CALL.ABS.NOINC R2 ;  /* 0x0000000002007343 */ /* 0x004fea0003c00000 */
.L_x_0:
[----:B------:R-:W0:Y:S01]  /*0190*/  LDCU UR4, c[0x0][0x3a4] ;  /* 0x00007480ff0477ac */ /* 0x000e220008000800 */
[----:B------:R-:W1:Y:S01]  /*01a0*/  LDC.64 R6, c[0x0][0x358] ;  /* 0x0000d600ff067b82 */ /* 0x000e620000000a00 */
[----:B0-----:R-:W-:-:S09]  /*01b0*/  UISETP.GE.AND UP0, UPT, UR4, 0x1, UPT ;  /* 0x000000010400788c */ /* 0x001fd2000bf06270 */
[----:B------:R-:W-:Y:S05]  /*01c0*/  BRA.U !UP0, `(.L_x_1) ;  /* 0x0000000d08187547 */ /* 0x000fea000b800000 */
[----:B------:R-:W0:Y:S02]  /*01d0*/  LDCU UR4, c[0x0][0x3a8] ;  /* 0x00007500ff0477ac */ /* 0x000e240008000800 */
[----:B0-----:R-:W-:-:S04]  /*01e0*/  I2FP.F32.U32 R0, UR4 ;  /* 0x0000000400007c45 */ /* 0x001fc80008201000 */
[----:B------:R-:W-:Y:S01]  /*01f0*/  IADD3 R2, PT, PT, R0, -0xd000000, RZ ;  /* 0xf300000000027810 */ /* 0x000fe20007ffe0ff */
[----:B------:R0:W2:Y:S03]  /*0200*/  MUFU.RSQ R3, R0 ;  /* 0x0000000000037308 */ /* 0x0000a60000001400 */
[----:B------:R-:W-:Y:S01]  /*0210*/  ISETP.GT.U32.AND P0, PT, R2, 0x727fffff, PT ;  /* 0x727fffff0200780c */ /* 0x000fe20003f04070 */
[----:B------:R-:W-:-:S12]  /*0220*/  IMAD R2, R17, UR4, RZ ;  /* 0x0000000411027c24 */ /* 0x000fd8000f8e02ff */
[----:B0-----:R-:W-:Y:S05]  /*0230*/  @!P0 BRA `(.L_x_2) ;  /* 0x00000000000c8947 */ /* 0x001fea0003800000 */
[----:B------:R-:W-:-:S07]  /*0240*/  MOV R10, 0x260 ;  /* 0x00000260000a7802 */ /* 0x000fce0000000f00 */
[----:B-12---:R-:W-:Y:S05]  /*0250*/  CALL.REL.NOINC `($__internal_0_$__cuda_sm20_sqrt_rn_f32_slowpath) ;  /* 0x0000005800087944 */ /* 0x006fea0003c00000 */
[----:B------:R-:W-:Y:S05]  /*0260*/  BRA `(.L_x_3) ;  /* 0x0000000000107947 */ /* 0x000fea0003800000 */
.L_x_2:
[----:B--2---:R-:W-:Y:S01]  /*0270*/  FMUL.FTZ R9, R0, R3 ;  /* 0x0000000300097220 */ /* 0x004fe20000410000 */
[----:B------:R-:W-:-:S03]  /*0280*/  FMUL.FTZ R3, R3, 0.5 ;  /* 0x3f00000003037820 */ /* 0x000fc60000410000 */
[----:B------:R-:W-:-:S04]  /*0290*/  FFMA R0, -R9, R9, R0 ;  /* 0x0000000909007223 */ /* 0x000fc80000000100 */
[----:B------:R-:W-:-:S07]  /*02a0*/  FFMA R3, R0, R3, R9 ;  /* 0x0000000300037223 */ /* 0x000fce0000000009 */
.L_x_3:
[----:B------:R-:W0:Y:S01]  /*02b0*/  LDC.64 R10, c[0x0][0x380] ;  /* 0x0000e000ff0a7b82 */ /* 0x000e220000000a00 */
[----:B------:R-:W-:Y:S01]  /*02c0*/  BSSY.RECONVERGENT B2, `(.L_x_1) ;  /* 0x00000b6000027945 */ /* 0x000fe20003800200 */
[----:B------:R-:W-:-:S06]  /*02d0*/  IMAD.MOV.U32 R15, RZ, RZ, RZ ;  /* 0x000000ffff0f7224 */ /* 0x000fcc00078e00ff */
[----:B------:R-:W2:Y:S01]  /*02e0*/  LDC R18, c[0x0][0x3a8] ;  /* 0x0000ea00ff127b82 */ /* 0x000ea20000000800 */
[----:B0-----:R-:W-:-:S05]  /*02f0*/  IADD3 R10, P0, PT, R10, 0x10, RZ ;  /* 0x000000100a0a7810 */ /* 0x001fca0007f1e0ff */
[----:B------:R-:W-:Y:S01]  /*0300*/  IMAD.X R11, RZ, RZ, R11, P0 ;  /* 0x000000ffff0b7224 */ /* 0x000fe200000e060b */
[C---:B--2---:R-:W-:Y:S02]  /*0310*/  LOP3.LUT R26, R18.reuse, 0x7, RZ, 0xc0, !PT ;  /* 0x00000007121a7812 */ /* 0x044fe400078ec0ff */
[C---:B------:R-:W-:Y:S02]  /*0320*/  LOP3.LUT R14, R18.reuse, 0x7ffffff8, RZ, 0xc0, !PT ;  /* 0x7ffffff8120e7812 */ /* 0x040fe400078ec0ff */
[----:B------:R-:W-:Y:S01]  /*0330*/  IADD3 R27, PT, PT, R18, -0x1, RZ ;  /* 0xffffffff121b7810 */ /* 0x000fe20007ffe0ff */
[----:B------:R-:W-:Y:S01]  /*0340*/  VIADD R28, R26, 0xffffffff ;  /* 0xffffffff1a1c7836 */ /* 0x000fe20000000000 */
[----:B------:R-:W-:Y:S01]  /*0350*/  LOP3.LUT R18, R18, 0x3, RZ, 0xc0, !PT ;  /* 0x0000000312127812 */ /* 0x000fe200078ec0ff */
[----:B------:R-:W-:-:S07]  /*0360*/  IMAD.MOV R19, RZ, RZ, -R14 ;  /* 0x000000ffff137224 */ /* 0x000fce00078e0a0e */
.L_x_11:
[----:B0-----:R-:W0:Y:S01]  /*0370*/  LDC R12, c[0x0][0x3a8] ;  /* 0x0000ea00ff0c7b82 */ /* 0x001e220000000800 */
[----:B--2---:R-:W2:Y:S01]  /*0380*/  LDCU UR4, c[0x0][0x3a4] ;  /* 0x00007480ff0477ac */ /* 0x004ea20008000800 */
[----:B-1----:R-:W-:Y:S01]  /*0390*/  R2UR UR6, R6 ;  /* 0x00000000060672ca */ /* 0x002fe200000e0000 */
[----:B------:R-:W-:Y:S01]  /*03a0*/  IMAD.WIDE.U32 R8, R15, 0x4, R4 ;  /* 0x000000040f087825 */ /* 0x000fe200078e0004 */
[----:B------:R-:W-:Y:S02]  /*03b0*/  R2UR UR7, R7 ;  /* 0x00000000070772ca */ /* 0x000fe400000e0000 */
[----:B------:R-:W-:Y:S01]  /*03c0*/  ISETP.GE.U32.AND P0, PT, R27, 0x7, PT ;  /* 0x000000071b00780c */ /* 0x000fe20003f06070 */
[----:B------:R-:W-:Y:S02]  /*03d0*/  IMAD.MOV.U32 R21, RZ, RZ, RZ ;  /* 0x000000ffff157224 */ /* 0x000fe400078e00ff */
[----:B------:R-:W-:-:S08]  /*03e0*/  IMAD.MOV.U32 R13, RZ, RZ, RZ ;  /* 0x000000ffff0d7224 */ /* 0x000fd000078e00ff */
[----:B------:R1:W-:Y:S01]  /*03f0*/  ST.E desc[UR6][R8.64], RZ ;  /* 0x000000ff08007985 */ /* 0x0003e2000c101906 */
[C---:B0-----:R-:W-:Y:S01]  /*0400*/  IMAD R0, R15.reuse, R12, RZ ;  /* 0x0000000c0f007224 */ /* 0x041fe200078e02ff */
[----:B------:R-:W-:-:S04]  /*0410*/  IADD3 R15, PT, PT, R15, 0x1, RZ ;  /* 0x000000010f0f7810 */ /* 0x000fc80007ffe0ff */
[----:B--2---:R-:W-:Y:S01]  /*0420*/  ISETP.NE.AND P2, PT, R15, UR4, PT ;  /* 0x000000040f007c0c */ /* 0x004fe2000bf45270 */
[----:B-1----:R-:W-:-:S12]  /*0430*/  @!P0 BRA `(.L_x_4) ;  /* 0x0000000000dc8947 */ /* 0x002fd80003800000 */
[----:B------:R-:W0:Y:S01]  /*0440*/  LDC.64 R20, c[0x0][0x388] ;  /* 0x0000e200ff147b82 */ /* 0x000e220000000a00 */
[----:B------:R-:W-:Y:S01]  /*0450*/  HFMA2 R13, -RZ, RZ, 0, 0 ;  /* 0x00000000ff0d7431 */ /* 0x000fe200000001ff */
[----:B------:R-:W-:Y:S01]  /*0460*/  BSSY.RECONVERGENT B0, `(.L_x_5) ;  /* 0x0000033000007945 */ /* 0x000fe20003800200 */
[----:B------:R-:W-:Y:S01]  /*0470*/  IMAD.MOV.U32 R25, RZ, RZ, R2 ;  /* 0x000000ffff197224 */ /* 0x000fe200078e0002 */
[----:B------:R-:W-:Y:S01]  /*0480*/  MOV R24, R19 ;  /* 0x0000001300187202 */ /* 0x000fe20000000f00 */
[----:B0-----:R-:W-:-:S03]  /*0490*/  IMAD.WIDE.U32 R20, R0, 0x4, R20 ;  /* 0x0000000400147825 */ /* 0x001fc600078e0014 */
[----:B------:R-:W-:-:S05]  /*04a0*/  IADD3 R20, P0, PT, R20, 0x10, RZ ;  /* 0x0000001014147810 */ /* 0x000fca0007f1e0ff */
[----:B------:R-:W-:-:S08]  /*04b0*/  IMAD.X R21, RZ, RZ, R21, P0 ;  /* 0x000000ffff157224 */ /* 0x000fd000000e0615 */
.L_x_6:
[C---:B------:R-:W-:Y:S01]  /*04c0*/  R2UR UR6, R6.reuse ;  /* 0x00000000060672ca */ /* 0x040fe200000e0000 */
[----:B------:R-:W-:Y:S01]  /*04d0*/  IMAD.WIDE R22, R25, 0x4, R10 ;  /* 0x0000000419167825 */ /* 0x000fe200078e020a */
[C---:B------:R-:W-:Y:S02]  /*04e0*/  R2UR UR7, R7.reuse ;  /* 0x00000000070772ca */ /* 0x040fe400000e0000 */
[----:B------:R-:W-:Y:S02]  /*04f0*/  R2UR UR4, R6 ;  /* 0x00000000060472ca */ /* 0x000fe400000e0000 */
[----:B------:R-:W-:-:S09]  /*0500*/  R2UR UR5, R7 ;  /* 0x00000000070572ca */ /* 0x000fd200000e0000 */
[----:B--2---:R-:W2:Y:S04]  /*0510*/  LDG.E R29, desc[UR6][R20.64+-0x10] ;  /* 0xfffff006141d7981 */ /* 0x004ea8000c1e1900 */
[----:B------:R-:W2:Y:S01]  /*0520*/  LDG.E R30, desc[UR4][R22.64+-0x10] ;  /* 0xfffff004161e7981 */ /* 0x000ea2000c1e1900 */
[----:B------:R-:W-:Y:S02]  /*0530*/  R2UR UR8, R6 ;  /* 0x00000000060872ca */ /* 0x000fe400000e0000 */
[----:B------:R-:W-:Y:S01]  /*0540*/  R2UR UR9, R7 ;  /* 0x00000000070972ca */ /* 0x000fe200000e0000 */
[----:B--2---:R-:W-:-:S05]  /*0550*/  FFMA R29, R30, R29, R13 ;  /* 0x0000001d1e1d7223 */ /* 0x004fca000000000d */
[----:B------:R0:W-:Y:S04]  /*0560*/  ST.E desc[UR4][R8.64], R29 ;  /* 0x0000001d08007985 */ /* 0x0001e8000c101904 */
[----:B------:R-:W2:Y:S04]  /*0570*/  LDG.E R30, desc[UR6][R22.64+-0xc] ;  /* 0xfffff406161e7981 */ /* 0x000ea8000c1e1900 */
[----:B------:R-:W2:Y:S02]  /*0580*/  LDG.E R13, desc[UR8][R20.64+-0xc] ;  /* 0xfffff408140d7981 */ /* 0x000ea4000c1e1900 */
[----:B--2---:R-:W-:-:S05]  /*0590*/  FFMA R13, R30, R13, R29 ;  /* 0x0000000d1e0d7223 */ /* 0x004fca000000001d */
[----:B------:R1:W-:Y:S04]  /*05a0*/  ST.E desc[UR4][R8.64], R13 ;  /* 0x0000000d08007985 */ /* 0x0003e8000c101904 */
[----:B------:R-:W2:Y:S04]  /*05b0*/  LDG.E R30, desc[UR6][R22.64+-0x8] ;  /* 0xfffff806161e7981 */ /* 0x000ea8000c1e1900 */
[----:B------:R-:W2:Y:S02]  /*05c0*/  LDG.E R31, desc[UR8][R20.64+-0x8] ;  /* 0xfffff808141f7981 */ /* 0x000ea4000c1e1900 */
[----:B--2---:R-:W-:-:S05]  /*05d0*/  FFMA R31, R30, R31, R13 ;  /* 0x0000001f1e1f7223 */ /* 0x004fca000000000d */
[----:B------:R2:W-:Y:S04]  /*05e0*/  ST.E desc[UR4][R8.64], R31 ;  /* 0x0000001f08007985 */ /* 0x0005e8000c101904 */
[----:B------:R-:W3:Y:S04]  /*05f0*/  LDG.E R30, desc[UR6][R22.64+-0x4] ;  /* 0xfffffc06161e7981 */ /* 0x000ee8000c1e1900 */
[----:B0-----:R-:W3:Y:S02]  /*0600*/  LDG.E R29, desc[UR8][R20.64+-0x4] ;  /* 0xfffffc08141d7981 */ /* 0x001ee4000c1e1900 */
[----:B---3--:R-:W-:-:S05]  /*0610*/  FFMA R29, R30, R29, R31 ;  /* 0x0000001d1e1d7223 */ /* 0x008fca000000001f */
[----:B------:R0:W-:Y:S04]  /*0620*/  ST.E desc[UR4][R8.64], R29 ;  /* 0x0000001d08007985 */ /* 0x0001e8000c101904 */
[----:B------:R-:W3:Y:S04]  /*0630*/  LDG.E R30, desc[UR6][R22.64] ;  /* 0x00000006161e7981 */ /* 0x000ee8000c1e1900 */
[----:B-1----:R-:W3:Y:S02]  /*0640*/  LDG.E R13, desc[UR8][R20.64] ;  /* 0x00000008140d7981 */ /* 0x002ee4000c1e1900 */
[----:B---3--:R-:W-:-:S05]  /*0650*/  FFMA R13, R30, R13, R29 ;  /* 0x0000000d1e0d7223 */ /* 0x008fca000000001d */
[----:B------:R1:W-:Y:S04]  /*0660*/  ST.E desc[UR4][R8.64], R13 ;  /* 0x0000000d08007985 */ /* 0x0003e8000c101904 */
[----:B------:R-:W3:Y:S04]  /*0670*/  LDG.E R30, desc[UR6][R22.64+0x4] ;  /* 0x00000406161e7981 */ /* 0x000ee8000c1e1900 */
[----:B--2---:R-:W3:Y:S02]  /*0680*/  LDG.E R31, desc[UR8][R20.64+0x4] ;  /* 0x00000408141f7981 */ /* 0x004ee4000c1e1900 */
[----:B---3--:R-:W-:-:S05]  /*0690*/  FFMA R31, R30, R31, R13 ;  /* 0x0000001f1e1f7223 */ /* 0x008fca000000000d */
[----:B------:R2:W-:Y:S04]  /*06a0*/  ST.E desc[UR4][R8.64], R31 ;  /* 0x0000001f08007985 */ /* 0x0005e8000c101904 */
[----:B------:R-:W3:Y:S04]  /*06b0*/  LDG.E R30, desc[UR6][R22.64+0x8] ;  /* 0x00000806161e7981 */ /* 0x000ee8000c1e1900 */
[----:B0-----:R-:W3:Y:S01]  /*06c0*/  LDG.E R29, desc[UR8][R20.64+0x8] ;  /* 0x00000808141d7981 */ /* 0x001ee2000c1e1900 */
[----:B------:R-:W-:Y:S02]  /*06d0*/  VIADD R24, R24, 0x8 ;  /* 0x0000000818187836 */ /* 0x000fe40000000000 */
[----:B---3--:R-:W-:-:S05]  /*06e0*/  FFMA R29, R30, R29, R31 ;  /* 0x0000001d1e1d7223 */ /* 0x008fca000000001f */
[----:B------:R2:W-:Y:S04]  /*06f0*/  ST.E desc[UR4][R8.64], R29 ;  /* 0x0000001d08007985 */ /* 0x0005e8000c101904 */
[----:B------:R-:W3:Y:S04]  /*0700*/  LDG.E R30, desc[UR6][R22.64+0xc] ;  /* 0x00000c06161e7981 */ /* 0x000ee8000c1e1900 */
[----:B-1----:R0:W3:Y:S01]  /*0710*/  LDG.E R13, desc[UR8][R20.64+0xc] ;  /* 0x00000c08140d7981 */ /* 0x0020e2000c1e1900 */
[----:B------:R-:W-:Y:S02]  /*0720*/  ISETP.NE.AND P0, PT, R24, RZ, PT ;  /* 0x000000ff1800720c */ /* 0x000fe40003f05270 */
[----:B------:R-:W-:-:S02]  /*0730*/  IADD3 R25, PT, PT, R25, 0x8, RZ ;  /* 0x0000000819197810 */ /* 0x000fc40007ffe0ff */
[----:B0-----:R-:W-:-:S05]  /*0740*/  IADD3 R20, P1, PT, R20, 0x20, RZ ;  /* 0x0000002014147810 */ /* 0x001fca0007f3e0ff */
[----:B------:R-:W-:Y:S02]  /*0750*/  IMAD.X R21, RZ, RZ, R21, P1 ;  /* 0x000000ffff157224 */ /* 0x000fe400008e0615 */
[----:B---3--:R-:W-:-:S05]  /*0760*/  FFMA R13, R30, R13, R29 ;  /* 0x0000000d1e0d7223 */ /* 0x008fca000000001d */
[----:B------:R2:W-:Y:S01]  /*0770*/  ST.E desc[UR4][R8.64], R13 ;  /* 0x0000000d08007985 */ /* 0x0005e2000c101904 */
[----:B------:R-:W-:Y:S05]  /*0780*/  @P0 BRA `(.L_x_6) ;  /* 0xfffffffc004c0947 */ /* 0x000fea000383ffff */
[----:B------:R-:W-:Y:S05]  /*0790*/  BSYNC.RECONVERGENT B0 ;  /* 0x0000000000007941 */ /* 0x000fea0003800200 */
.L_x_5:
[----:B------:R-:W-:-:S07]  /*07a0*/  IMAD.MOV.U32 R21, RZ, RZ, R14 ;  /* 0x000000ffff157224 */ /* 0x000fce00078e000e */
.L_x_4:
[----:B------:R-:W-:-:S13]  /*07b0*/  ISETP.NE.AND P0, PT, R26, RZ, PT ;  /* 0x000000ff1a00720c */ /* 0x000fda0003f05270 */
[----:B------:R-:W-:Y:S05]  /*07c0*/  @!P0 BRA `(.L_x_7) ;  /* 0x00000004004c8947 */ /* 0x000fea0003800000 */
[----:B------:R-:W-:Y:S02]  /*07d0*/  ISETP.GE.U32.AND P0, PT, R28, 0x3, PT ;  /* 0x000000031c00780c */ /* 0x000fe40003f06070 */
[----:B------:R-:W-:-:S11]  /*07e0*/  ISETP.NE.AND P1, PT, R18, RZ, PT ;  /* 0x000000ff1200720c */ /* 0x000fd60003f25270 */
[----:B------:R-:W-:Y:S05]  /*07f0*/  @!P0 BRA `(.L_x_8) ;  /* 0x0000000000988947 */ /* 0x000fea0003800000 */
[----:B------:R-:W0:Y:S01]  /*0800*/  LDC.64 R24, c[0x0][0x388] ;  /* 0x0000e200ff187b82 */ /* 0x000e220000000a00 */
[----:B------:R-:W-:Y:S01]  /*0810*/  R2UR UR6, R6 ;  /* 0x00000000060672ca */ /* 0x000fe200000e0000 */
[----:B--2---:R-:W-:Y:S01]  /*0820*/  IMAD.IADD R31, R0, 0x1, R21 ;  /* 0x00000001001f7824 */ /* 0x004fe200078e0215 */
[C---:B------:R-:W-:Y:S02]  /*0830*/  R2UR UR7, R7.reuse ;  /* 0x00000000070772ca */ /* 0x040fe400000e0000 */
[----:B------:R-:W-:Y:S02]  /*0840*/  R2UR UR4, R6 ;  /* 0x00000000060472ca */ /* 0x000fe400000e0000 */
[----:B------:R-:W-:Y:S01]  /*0850*/  R2UR UR5, R7 ;  /* 0x00000000070572ca */ /* 0x000fe200000e0000 */
[----:B------:R-:W1:Y:S01]  /*0860*/  LDC.64 R22, c[0x0][0x380] ;  /* 0x0000e000ff167b82 */ /* 0x000e620000000a00 */
[----:B------:R-:W-:Y:S01]  /*0870*/  IADD3 R29, PT, PT, R2, R21, RZ ;  /* 0x00000015021d7210 */ /* 0x000fe20007ffe0ff */
[----:B0-----:R-:W-:-:S06]  /*0880*/  IMAD.WIDE.U32 R24, R31, 0x4, R24 ;  /* 0x000000041f187825 */ /* 0x001fcc00078e0018 */
[----:B------:R-:W2:Y:S01]  /*0890*/  LDG.E R24, desc[UR6][R24.64] ;  /* 0x0000000618187981 */ /* 0x000ea2000c1e1900 */
[----:B-1----:R-:W-:-:S05]  /*08a0*/  IMAD.WIDE R22, R29, 0x4, R22 ;  /* 0x000000041d167825 */ /* 0x002fca00078e0216 */
[----:B------:R-:W2:Y:S01]  /*08b0*/  LDG.E R20, desc[UR4][R22.64] ;  /* 0x0000000416147981 */ /* 0x000ea2000c1e1900 */
[----:B------:R-:W0:Y:S01]  /*08c0*/  LDCU.64 UR4, c[0x0][0x388] ;  /* 0x00007100ff0477ac */ /* 0x000e220008000a00 */
[----:B------:R-:W-:Y:S02]  /*08d0*/  IADD3 R29, P0, PT, R0, R21, RZ ;  /* 0x00000015001d7210 */ /* 0x000fe40007f1e0ff */
[C---:B------:R-:W-:Y:S02]  /*08e0*/  R2UR UR8, R6.reuse ;  /* 0x00000000060872ca */ /* 0x040fe400000e0000 */
[C---:B------:R-:W-:Y:S02]  /*08f0*/  R2UR UR9, R7.reuse ;  /* 0x00000000070972ca */ /* 0x040fe400000e0000 */
[----:B------:R-:W-:Y:S02]  /*0900*/  R2UR UR10, R6 ;  /* 0x00000000060a72ca */ /* 0x000fe400000e0000 */
[----:B------:R-:W-:Y:S01]  /*0910*/  R2UR UR11, R7 ;  /* 0x00000000070b72ca */ /* 0x000fe200000e0000 */
[----:B------:R-:W-:Y:S01]  /*0920*/  IMAD.X R32, RZ, RZ, RZ, P0 ;  /* 0x000000ffff207224 */ /* 0x000fe200000e06ff */
[----:B0-----:R-:W-:-:S04]  /*0930*/  LEA R30, P0, R29, UR4, 0x2 ;  /* 0x000000041d1e7c11 */ /* 0x001fc8000f8010ff */
[----:B------:R-:W-:Y:S01]  /*0940*/  LEA.HI.X R31, R29, UR5, R32, 0x2, P0 ;  /* 0x000000051d1f7c11 */ /* 0x000fe200080f1420 */
[----:B--2---:R-:W-:-:S05]  /*0950*/  FFMA R13, R20, R24, R13 ;  /* 0x00000018140d7223 */ /* 0x004fca000000000d */
[----:B------:R0:W-:Y:S04]  /*0960*/  ST.E desc[UR6][R8.64], R13 ;  /* 0x0000000d08007985 */ /* 0x0001e8000c101906 */
[----:B------:R-:W2:Y:S04]  /*0970*/  LDG.E R20, desc[UR8][R22.64+0x4] ;  /* 0x0000040816147981 */ /* 0x000ea8000c1e1900 */
[----:B------:R-:W2:Y:S01]  /*0980*/  LDG.E R24, desc[UR10][R30.64+0x4] ;  /* 0x0000040a1e187981 */ /* 0x000ea2000c1e1900 */
[----:B------:R-:W-:Y:S02]  /*0990*/  R2UR UR4, R6 ;  /* 0x00000000060472ca */ /* 0x000fe400000e0000 */
[----:B------:R-:W-:Y:S01]  /*09a0*/  R2UR UR5, R7 ;  /* 0x00000000070572ca */ /* 0x000fe200000e0000 */
[----:B--2---:R-:W-:-:S12]  /*09b0*/  FFMA R25, R20, R24, R13 ;  /* 0x0000001814197223 */ /* 0x004fd8000000000d */
[----:B------:R1:W-:Y:S04]  /*09c0*/  ST.E desc[UR4][R8.64], R25 ;  /* 0x0000001908007985 */ /* 0x0003e8000c101904 */
[----:B------:R-:W2:Y:S04]  /*09d0*/  LDG.E R20, desc[UR6][R22.64+0x8] ;  /* 0x0000080616147981 */ /* 0x000ea8000c1e1900 */
[----:B------:R-:W2:Y:S02]  /*09e0*/  LDG.E R24, desc[UR8][R30.64+0x8] ;  /* 0x000008081e187981 */ /* 0x000ea4000c1e1900 */
[----:B--2---:R-:W-:-:S05]  /*09f0*/  FFMA R29, R20, R24, R25 ;  /* 0x00000018141d7223 */ /* 0x004fca0000000019 */
[----:B------:R1:W-:Y:S04]  /*0a00*/  ST.E desc[UR4][R8.64], R29 ;  /* 0x0000001d08007985 */ /* 0x0003e8000c101904 */
[----:B------:R-:W2:Y:S04]  /*0a10*/  LDG.E R20, desc[UR6][R22.64+0xc] ;  /* 0x00000c0616147981 */ /* 0x000ea8000c1e1900 */
[----:B0-----:R-:W2:Y:S01]  /*0a20*/  LDG.E R13, desc[UR8][R30.64+0xc] ;  /* 0x00000c081e0d7981 */ /* 0x001ea2000c1e1900 */
[----:B------:R-:W-:Y:S01]  /*0a30*/  IADD3 R21, PT, PT, R21, 0x4, RZ ;  /* 0x0000000415157810 */ /* 0x000fe20007ffe0ff */
[----:B--2---:R-:W-:-:S05]  /*0a40*/  FFMA R13, R20, R13, R29 ;  /* 0x0000000d140d7223 */ /* 0x004fca000000001d */
[----:B------:R1:W-:Y:S02]  /*0a50*/  ST.E desc[UR4][R8.64], R13 ;  /* 0x0000000d08007985 */ /* 0x0003e4000c101904 */
.L_x_8:
[----:B------:R-:W-:Y:S05]  /*0a60*/  @!P1 BRA `(.L_x_7) ;  /* 0x0000000000a49947 */ /* 0x000fea0003800000 */
[----:B--2---:R-:W0:Y:S01]  /*0a70*/  LDC.64 R30, c[0x0][0x388] ;  /* 0x0000e200ff1e7b82 */ /* 0x004e220000000a00 */
[----:B------:R-:W-:-:S07]  /*0a80*/  ISETP.NE.AND P0, PT, R18, 0x1, PT ;  /* 0x000000011200780c */ /* 0x000fce0003f05270 */
[----:B------:R-:W2:Y:S06]  /*0a90*/  LDC.64 R22, c[0x0][0x380] ;  /* 0x0000e000ff167b82 */ /* 0x000eac0000000a00 */
[----:B------:R-:W-:Y:S01]  /*0aa0*/  @P0 R2UR UR6, R6 ;  /* 0x00000000060602ca */ /* 0x000fe200000e0000 */
[----:B-1----:R-:W-:Y:S01]  /*0ab0*/  @P0 IMAD.IADD R29, R0, 0x1, R21 ;  /* 0x00000001001d0824 */ /* 0x002fe200078e0215 */
[----:B------:R-:W-:Y:S02]  /*0ac0*/  @P0 R2UR UR7, R7 ;  /* 0x00000000070702ca */ /* 0x000fe400000e0000 */
[----:B------:R-:W-:-:S02]  /*0ad0*/  @P0 R2UR UR4, R6 ;  /* 0x00000000060402ca */ /* 0x000fc400000e0000 */
[----:B------:R-:W-:Y:S02]  /*0ae0*/  @P0 R2UR UR5, R7 ;  /* 0x00000000070502ca */ /* 0x000fe400000e0000 */
[----:B------:R-:W-:Y:S01]  /*0af0*/  @P0 IADD3 R25, PT, PT, R2, R21, RZ ;  /* 0x0000001502190210 */ /* 0x000fe20007ffe0ff */
[----:B0-----:R-:W-:-:S06]  /*0b00*/  @P0 IMAD.WIDE.U32 R30, R29, 0x4, R30 ;  /* 0x000000041d1e0825 */ /* 0x001fcc00078e001e */
[----:B------:R-:W3:Y:S01]  /*0b10*/  @P0 LDG.E R30, desc[UR6][R30.64] ;  /* 0x000000061e1e0981 */ /* 0x000ee2000c1e1900 */
[----:B--2---:R-:W-:Y:S02]  /*0b20*/  @P0 IMAD.WIDE R22, R25, 0x4, R22 ;  /* 0x0000000419160825 */ /* 0x004fe400078e0216 */
[----:B------:R-:W0:Y:S03]  /*0b30*/  @P0 LDC.64 R24, c[0x0][0x388] ;  /* 0x0000e200ff180b82 */ /* 0x000e260000000a00 */
[----:B------:R-:W3:Y:S01]  /*0b40*/  @P0 LDG.E R20, desc[UR4][R22.64] ;  /* 0x0000000416140981 */ /* 0x000ee2000c1e1900 */
[----:B------:R-:W-:Y:S02]  /*0b50*/  @P0 IADD3 R29, P1, PT, R0, R21, RZ ;  /* 0x00000015001d0210 */ /* 0x000fe40007f3e0ff */
[----:B------:R-:W-:Y:S02]  /*0b60*/  @P0 R2UR UR8, R6 ;  /* 0x00000000060802ca */ /* 0x000fe400000e0000 */
[----:B------:R-:W-:Y:S01]  /*0b70*/  @P0 R2UR UR9, R7 ;  /* 0x00000000070902ca */ /* 0x000fe200000e0000 */
[----:B------:R-:W-:Y:S01]  /*0b80*/  @P0 IMAD.X R32, RZ, RZ, RZ, P1 ;  /* 0x000000ffff200224 */ /* 0x000fe200008e06ff */
[----:B0-----:R-:W-:-:S04]  /*0b90*/  @P0 LEA R24, P1, R29, R24, 0x2 ;  /* 0x000000181d180211 */ /* 0x001fc800078210ff */
[----:B------:R-:W-:Y:S02]  /*0ba0*/  @P0 LEA.HI.X R25, R29, R25, R32, 0x2, P1 ;  /* 0x000000191d190211 */ /* 0x000fe400008f1420 */
[----:B------:R-:W0:Y:S01]  /*0bb0*/  LDC.64 R32, c[0x0][0x380] ;  /* 0x0000e000ff207b82 */ /* 0x000e220000000a00 */
[----:B---3--:R-:W-:-:S07]  /*0bc0*/  @P0 FFMA R29, R20, R30, R13 ;  /* 0x0000001e141d0223 */ /* 0x008fce000000000d */
[----:B------:R-:W1:Y:S01]  /*0bd0*/  LDC.64 R30, c[0x0][0x388] ;  /* 0x0000e200ff1e7b82 */ /* 0x000e620000000a00 */
[----:B------:R-:W-:Y:S04]  /*0be0*/  @P0 ST.E desc[UR4][R8.64], R29 ;  /* 0x0000001d08000985 */ /* 0x000fe8000c101904 */
[----:B------:R-:W2:Y:S04]  /*0bf0*/  @P0 LDG.E R22, desc[UR6][R22.64+0x4] ;  /* 0x0000040616160981 */ /* 0x000ea8000c1e1900 */
[----:B------:R-:W2:Y:S01]  /*0c00*/  @P0 LDG.E R24, desc[UR8][R24.64+0x4] ;  /* 0x0000040818180981 */ /* 0x000ea2000c1e1900 */
[----:B------:R-:W-:-:S02]  /*0c10*/  LOP3.LUT P1, RZ, R12, 0x1, RZ, 0xc0, !PT ;  /* 0x000000010cff7812 */ /* 0x000fc4000782c0ff */
[----:B------:R-:W-:-:S11]  /*0c20*/  @P0 IADD3 R21, PT, PT, R21, 0x2, RZ ;  /* 0x0000000215150810 */ /* 0x000fd60007ffe0ff */
[----:B------:R-:W-:Y:S01]  /*0c30*/  @P1 R2UR UR6, R6 ;  /* 0x00000000060612ca */ /* 0x000fe200000e0000 */
[----:B------:R-:W-:Y:S01]  /*0c40*/  @P1 IMAD.IADD R35, R2, 0x1, R21 ;  /* 0x0000000102231824 */ /* 0x000fe200078e0215 */
[C---:B------:R-:W-:Y:S02]  /*0c50*/  @P1 R2UR UR7, R7.reuse ;  /* 0x00000000070712ca */ /* 0x040fe400000e0000 */
[----:B------:R-:W-:Y:S02]  /*0c60*/  @P1 R2UR UR8, R6 ;  /* 0x00000000060812ca */ /* 0x000fe400000e0000 */
[----:B------:R-:W-:Y:S02]  /*0c70*/  @P1 R2UR UR9, R7 ;  /* 0x00000000070912ca */ /* 0x000fe400000e0000 */
[----:B------:R-:W-:Y:S01]  /*0c80*/  @P1 IADD3 R21, PT, PT, R0, R21, RZ ;  /* 0x0000001500151210 */ /* 0x000fe20007ffe0ff */
[----:B0-----:R-:W-:-:S04]  /*0c90*/  @P1 IMAD.WIDE R32, R35, 0x4, R32 ;  /* 0x0000000423201825 */ /* 0x001fc800078e0220 */
[----:B-1----:R-:W-:-:S04]  /*0ca0*/  @P1 IMAD.WIDE.U32 R30, R21, 0x4, R30 ;  /* 0x00000004151e1825 */ /* 0x002fc800078e001e */
[----:B--2---:R-:W-:-:S05]  /*0cb0*/  @P0 FFMA R13, R22, R24, R29 ;  /* 0x00000018160d0223 */ /* 0x004fca000000001d */
[----:B------:R0:W-:Y:S04]  /*0cc0*/  @P0 ST.E desc[UR4][R8.64], R13 ;  /* 0x0000000d08000985 */ /* 0x0001e8000c101904 */
[----:B------:R-:W0:Y:S04]  /*0cd0*/  @P1 LDG.E R32, desc[UR6][R32.64] ;  /* 0x0000000620201981 */ /* 0x000e28000c1e1900 */
[----:B------:R-:W0:Y:S02]  /*0ce0*/  @P1 LDG.E R30, desc[UR8][R30.64] ;  /* 0x000000081e1e1981 */ /* 0x000e24000c1e1900 */
[----:B0-----:R-:W-:-:S07]  /*0cf0*/  @P1 FFMA R13, R32, R30, R13 ;  /* 0x0000001e200d1223 */ /* 0x001fce000000000d */
.L_x_7:
[----:B------:R-:W0:Y:S01]  /*0d00*/  MUFU.RCP R0, R3 ;  /* 0x0000000300007308 */ /* 0x000e220000001000 */
[----:B------:R-:W-:Y:S07]  /*0d10*/  BSSY.RECONVERGENT B3, `(.L_x_9) ;  /* 0x000000c000037945 */ /* 0x000fee0003800200 */
[----:B------:R-:W3:Y:S01]  /*0d20*/  FCHK P0, R13, R3 ;  /* 0x000000030d007302 */ /* 0x000ee20000000000 */
[----:B0-----:R-:W-:-:S04]  /*0d30*/  FFMA R21, R0, -R3, 1 ;  /* 0x3f80000000157423 */ /* 0x001fc80000000803 */
[----:B------:R-:W-:-:S04]  /*0d40*/  FFMA R0, R0, R21, R0 ;  /* 0x0000001500007223 */ /* 0x000fc80000000000 */
[----:B------:R-:W-:-:S04]  /*0d50*/  FFMA R12, R0, R13, RZ ;  /* 0x0000000d000c7223 */ /* 0x000fc800000000ff */
[----:B------:R-:W-:-:S04]  /*0d60*/  FFMA R21, R12, -R3, R13 ;  /* 0x800000030c157223 */ /* 0x000fc8000000000d */
[----:B------:R-:W-:Y:S01]  /*0d70*/  FFMA R21, R0, R21, R12 ;  /* 0x0000001500157223 */ /* 0x000fe2000000000c */
[----:B---3--:R-:W-:Y:S06]  /*0d80*/  @!P0 BRA `(.L_x_10) ;  /* 0x0000000000108947 */ /* 0x008fec0003800000 */
[----:B------:R-:W-:Y:S01]  /*0d90*/  IMAD.MOV.U32 R0, RZ, RZ, R13 ;  /* 0x000000ffff007224 */ /* 0x000fe200078e000d */
[----:B------:R-:W-:-:S07]  /*0da0*/  MOV R12, 0xdc0 ;  /* 0x00000dc0000c7802 */ /* 0x000fce0000000f00 */
[----:B-12---:R-:W-:Y:S05]  /*0db0*/  CALL.REL.NOINC `($__internal_1_$__cuda_sm3x_div_rn_noftz_f32_slowpath) ;  /* 0x0000004c008c7944 */ /* 0x006fea0003c00000 */
[----:B------:R-:W-:-:S07]  /*0dc0*/  MOV R21, R0 ;  /* 0x0000000000157202 */ /* 0x000fce0000000f00 */
.L_x_10:
[----:B------:R-:W-:Y:S05]  /*0dd0*/  BSYNC.RECONVERGENT B3 ;  /* 0x0000000000037941 */ /* 0x000fea0003800200 */
.L_x_9:
[----:B------:R-:W-:Y:S02]  /*0de0*/  R2UR UR4, R6 ;  /* 0x00000000060472ca */ /* 0x000fe400000e0000 */
[----:B------:R-:W-:-:S13]  /*0df0*/  R2UR UR5, R7 ;  /* 0x00000000070572ca */ /* 0x000fda00000e0000 */
[----:B------:R0:W-:Y:S01]  /*0e00*/  ST.E desc[UR4][R8.64], R21 ;  /* 0x0000001508007985 */ /* 0x0001e2000c101904 */
[----:B------:R-:W-:Y:S05]  /*0e10*/  @P2 BRA `(.L_x_11) ;  /* 0xfffffff400542947 */ /* 0x000fea000383ffff */
[----:B------:R-:W-:Y:S05]  /*0e20*/  BSYNC.RECONVERGENT B2 ;  /* 0x0000000000027941 */ /* 0x000fea0003800200 */
.L_x_1:
[----:B012---:R-:W0:Y:S01]  /*0e30*/  LDC R8, c[0x0][0x3a4] ;  /* 0x0000e900ff087b82 */ /* 0x007e220000000800 */
[----:B------:R-:W-:Y:S02]  /*0e40*/  R2UR UR4, R6 ;  /* 0x00000000060472ca */ /* 0x000fe400000e0000 */
[----:B------:R-:W-:-:S13]  /*0e50*/  R2UR UR5, R7 ;  /* 0x00000000070572ca */ /* 0x000fda00000e0000 */
[----:B------:R1:W5:Y:S01]  /*0e60*/  LD.E R0, desc[UR4][R4.64] ;  /* 0x0000000404007980 */ /* 0x000362000c101900 */
[----:B0-----:R-:W-:-:S13]  /*0e70*/  ISETP.GE.AND P0, PT, R8, 0x2, PT ;  /* 0x000000020800780c */ /* 0x001fda0003f06270 */
[----:B-1----:R-:W-:Y:S05]  /*0e80*/  @!P0 BRA `(.L_x_12) ;  /* 0x0000000800508947 */ /* 0x002fea0003800000 */
[C---:B------:R-:W-:Y:S01]  /*0e90*/  VIADD R2, R8.reuse, 0xfffffffe ;  /* 0xfffffffe08027836 */ /* 0x040fe20000000000 */
[----:B------:R-:W-:Y:S01]  /*0ea0*/  IADD3 R8, PT, PT, R8, -0x1, RZ ;  /* 0xffffffff08087810 */ /* 0x000fe20007ffe0ff */
[----:B------:R-:W-:-:S03]  /*0eb0*/  IMAD.MOV.U32 R9, RZ, RZ, 0x1 ;  /* 0x00000001ff097424 */ /* 0x000fc600078e00ff */
[----:B------:R-:W-:Y:S02]  /*0ec0*/  ISETP.GE.U32.AND P0, PT, R2, 0xf, PT ;  /* 0x0000000f0200780c */ /* 0x000fe40003f06070 */
[----:B------:R-:W-:-:S11]  /*0ed0*/  LOP3.LUT R12, R8, 0xf, RZ, 0xc0, !PT ;  /* 0x0000000f080c7812 */ /* 0x000fd600078ec0ff */
[----:B------:R-:W-:Y:S05]  /*0ee0*/  @!P0 BRA `(.L_x_13) ;  /* 0x0000000400088947 */ /* 0x000fea0003800000 */
[----:B------:R-:W-:Y:S01]  /*0ef0*/  LOP3.LUT R10, R8, 0xfffffff0, RZ, 0xc0, !PT ;  /* 0xfffffff0080a7812 */ /* 0x000fe200078ec0ff */
[----:B------:R-:W-:Y:S01]  /*0f00*/  HFMA2 R9, -RZ, RZ, 0, 0 ;  /* 0x00000000ff097431 */ /* 0x000fe200000001ff */
[----:B------:R-:W-:Y:S01]  /*0f10*/  IADD3 R2, P0, PT, R4, 0x20, RZ ;  /* 0x0000002004027810 */ /* 0x000fe20007f1e0ff */
[----:B------:R-:W-:Y:S02]  /*0f20*/  BSSY.RECONVERGENT B0, `(.L_x_14) ;  /* 0x000003d000007945 */ /* 0x000fe40003800200 */
[----:B------:R-:W-:Y:S01]  /*0f30*/  IMAD.MOV R10, RZ, RZ, -R10 ;  /* 0x000000ffff0a7224 */ /* 0x000fe200078e0a0a */
[----:B------:R-:W-:-:S09]  /*0f40*/  IADD3.X R3, PT, PT, RZ, R5, RZ, P0, !PT ;  /* 0x00000005ff037210 */ /* 0x000fd200007fe4ff */
.L_x_15:
[C---:B------:R-:W-:Y:S02]  /*0f50*/  R2UR UR4, R6.reuse ;  /* 0x00000000060472ca */ /* 0x040fe400000e0000 */
[C---:B------:R-:W-:Y:S02]  /*0f60*/  R2UR UR5, R7.reuse ;  /* 0x00000000070572ca */ /* 0x040fe400000e0000 */
[----:B------:R-:W-:Y:S02]  /*0f70*/  R2UR UR6, R6 ;  /* 0x00000000060672ca */ /* 0x000fe400000e0000 */
[----:B------:R-:W-:-:S09]  /*0f80*/  R2UR UR7, R7 ;  /* 0x00000000070772ca */ /* 0x000fd200000e0000 */
[----:B------:R-:W2:Y:S04]  /*0f90*/  LD.E R13, desc[UR4][R2.64+-0x1c] ;  /* 0xffffe404020d7980 */ /* 0x000ea8000c101900 */
[----:B------:R-:W3:Y:S04]  /*0fa0*/  LD.E R15, desc[UR6][R2.64+-0x18] ;  /* 0xffffe806020f7980 */ /* 0x000ee8000c101900 */
[----:B------:R-:W4:Y:S04]  /*0fb0*/  LD.E R19, desc[UR4][R2.64+-0x14] ;  /* 0xffffec0402137980 */ /* 0x000f28000c101900 */
        /* <DEDUP_REMOVED lines=12> */
[----:B------:R0:W4:Y:S01]  /*1080*/  LD.E R11, desc[UR6][R2.64+0x20] ;  /* 0x00002006020b7980 */ /* 0x000122000c101900 */
[----:B------:R-:W-:-:S02]  /*1090*/  VIADD R10, R10, 0x10 ;  /* 0x000000100a0a7836 */ /* 0x000fc40000000000 */
[----:B------:R-:W-:-:S03]  /*10a0*/  VIADD R9, R9, 0x10 ;  /* 0x0000001009097836 */ /* 0x000fc60000000000 */
[----:B------:R-:W-:Y:S02]  /*10b0*/  ISETP.NE.AND P1, PT, R10, RZ, PT ;  /* 0x000000ff0a00720c */ /* 0x000fe40003f25270 */
[----:B0-----:R-:W-:-:S04]  /*10c0*/  IADD3 R2, P2, PT, R2, 0x40, RZ ;  /* 0x0000004002027810 */ /* 0x001fc80007f5e0ff */
[----:B------:R-:W-:Y:S02]  /*10d0*/  IADD3.X R3, PT, PT, RZ, R3, RZ, P2, !PT ;  /* 0x00000003ff037210 */ /* 0x000fe400017fe4ff */
[----:B--2--5:R-:W-:-:S04]  /*10e0*/  FSETP.GT.AND P0, PT, R13, R0, PT ;  /* 0x000000000d00720b */ /* 0x024fc80003f04000 */
[----:B------:R-:W-:-:S04]  /*10f0*/  FSEL R0, R13, R0, P0 ;  /* 0x000000000d007208 */ /* 0x000fc80000000000 */
[----:B---3--:R-:W-:-:S04]  /*1100*/  FSETP.GT.AND P0, PT, R15, R0, PT ;  /* 0x000000000f00720b */ /* 0x008fc80003f04000 */
[----:B------:R-:W-:-:S04]  /*1110*/  FSEL R0, R15, R0, P0 ;  /* 0x000000000f007208 */ /* 0x000fc80000000000 */
[----:B----4-:R-:W-:-:S04]  /*1120*/  FSETP.GT.AND P0, PT, R19, R0, PT ;  /* 0x000000001300720b */ /* 0x010fc80003f04000 */
[----:B------:R-:W-:-:S04]  /*1130*/  FSEL R0, R19, R0, P0 ;  /* 0x0000000013007208 */ /* 0x000fc80000000000 */
[----:B------:R-:W-:-:S04]  /*1140*/  FSETP.GT.AND P0, PT, R21, R0, PT ;  /* 0x000000001500720b */ /* 0x000fc80003f04000 */
        /* <DEDUP_REMOVED lines=24> */
[----:B------:R-:W-:Y:S01]  /*12d0*/  FSEL R0, R11, R0, P0 ;  /* 0x000000000b007208 */ /* 0x000fe20000000000 */
[----:B------:R-:W-:Y:S08]  /*12e0*/  @P1 BRA `(.L_x_15) ;  /* 0xfffffffc00181947 */ /* 0x000ff0000383ffff */
[----:B------:R-:W-:Y:S05]  /*12f0*/  BSYNC.RECONVERGENT B0 ;  /* 0x0000000000007941 */ /* 0x000fea0003800200 */
.L_x_14:
[----:B------:R-:W-:-:S07]  /*1300*/  IADD3 R9, PT, PT, R9, 0x1, RZ ;  /* 0x0000000109097810 */ /* 0x000fce0007ffe0ff */
.L_x_13:
[----:B------:R-:W-:Y:S01]  /*1310*/  ISETP.NE.AND P0, PT, R12, RZ, PT ;  /* 0x000000ff0c00720c */ /* 0x000fe20003f05270 */
[----:B------:R-:W-:-:S12]  /*1320*/  BSSY.RECONVERGENT B0, `(.L_x_12) ;  /* 0x000004a000007945 */ /* 0x000fd80003800200 */
[----:B------:R-:W-:Y:S05]  /*1330*/  @!P0 BRA `(.L_x_16) ;  /* 0x0000000400208947 */ /* 0x000fea0003800000 */
[----:B------:R-:W-:Y:S02]  /*1340*/  ISETP.GE.U32.AND P1, PT, R12, 0x8, PT ;  /* 0x000000080c00780c */ /* 0x000fe40003f26070 */
[----:B------:R-:W-:-:S04]  /*1350*/  LOP3.LUT R10, R8, 0x7, RZ, 0xc0, !PT ;  /* 0x00000007080a7812 */ /* 0x000fc800078ec0ff */
[----:B------:R-:W-:-:S07]  /*1360*/  ISETP.NE.AND P0, PT, R10, RZ, PT ;  /* 0x000000ff0a00720c */ /* 0x000fce0003f05270 */
[----:B------:R-:W-:Y:S06]  /*1370*/  @!P1 BRA `(.L_x_17) ;  /* 0x0000000000789947 */ /* 0x000fec0003800000 */
[C---:B------:R-:W-:Y:S01]  /*1380*/  R2UR UR4, R6.reuse ;  /* 0x00000000060472ca */ /* 0x040fe200000e0000 */
[----:B------:R-:W-:Y:S01]  /*1390*/  IMAD.WIDE.U32 R2, R9, 0x4, R4 ;  /* 0x0000000409027825 */ /* 0x000fe200078e0004 */
        /* <DEDUP_REMOVED lines=10> */
[----:B------:R-:W4:Y:S01]  /*1440*/  LD.E R27, desc[UR6][R2.64+0x1c] ;  /* 0x00001c06021b7980 */ /* 0x000f22000c101900 */
[----:B------:R-:W-:Y:S01]  /*1450*/  VIADD R9, R9, 0x8 ;  /* 0x0000000809097836 */ /* 0x000fe20000000000 */
        /* <DEDUP_REMOVED lines=15> */
[----:B------:R-:W-:-:S09]  /*1550*/  FSEL R0, R27, R0, P1 ;  /* 0x000000001b007208 */ /* 0x000fd20000800000 */
.L_x_17:
        /* <DEDUP_REMOVED lines=13> */
[----:B------:R-:W4:Y:S01]  /*1630*/  LD.E R19, desc[UR6][R2.64+0xc] ;  /* 0x00000c0602137980 */ /* 0x000f22000c101900 */
[----:B------:R-:W-:-:S02]  /*1640*/  IADD3 R9, PT, PT, R9, 0x4, RZ ;  /* 0x0000000409097810 */ /* 0x000fc40007ffe0ff */
[----:B--2--5:R-:W-:-:S04]  /*1650*/  FSETP.GT.AND P1, PT, R11, R0, PT ;  /* 0x000000000b00720b */ /* 0x024fc80003f24000 */
[----:B------:R-:W-:-:S04]  /*1660*/  FSEL R0, R11, R0, P1 ;  /* 0x000000000b007208 */ /* 0x000fc80000800000 */
[----:B---3--:R-:W-:-:S04]  /*1670*/  FSETP.GT.AND P1, PT, R13, R0, PT ;  /* 0x000000000d00720b */ /* 0x008fc80003f24000 */
[----:B------:R-:W-:-:S04]  /*1680*/  FSEL R0, R13, R0, P1 ;  /* 0x000000000d007208 */ /* 0x000fc80000800000 */
[----:B----4-:R-:W-:-:S04]  /*1690*/  FSETP.GT.AND P1, PT, R15, R0, PT ;  /* 0x000000000f00720b */ /* 0x010fc80003f24000 */
[----:B------:R-:W-:-:S04]  /*16a0*/  FSEL R0, R15, R0, P1 ;  /* 0x000000000f007208 */ /* 0x000fc80000800000 */
[----:B------:R-:W-:-:S04]  /*16b0*/  FSETP.GT.AND P1, PT, R19, R0, PT ;  /* 0x000000001300720b */ /* 0x000fc80003f24000 */
[----:B------:R-:W-:-:S09]  /*16c0*/  FSEL R0, R19, R0, P1 ;  /* 0x0000000013007208 */ /* 0x000fd20000800000 */
.L_x_18:
[----:B------:R-:W-:Y:S05]  /*16d0*/  @!P0 BRA `(.L_x_16) ;  /* 0x0000000000388947 */ /* 0x000fea0003800000 */
[----:B------:R-:W-:-:S04]  /*16e0*/  IMAD.WIDE.U32 R2, R9, 0x4, R4 ;  /* 0x0000000409027825 */ /* 0x000fc800078e0004 */
[----:B------:R-:W-:Y:S01]  /*16f0*/  IMAD.MOV R8, RZ, RZ, -R8 ;  /* 0x000000ffff087224 */ /* 0x000fe200078e0a08 */
[----:B------:R-:W-:-:S07]  /*1700*/  MOV R9, R3 ;  /* 0x0000000300097202 */ /* 0x000fce0000000f00 */
.L_x_19:
[----:B------:R-:W-:Y:S01]  /*1710*/  R2UR UR4, R6 ;  /* 0x00000000060472ca */ /* 0x000fe200000e0000 */
[----:B------:R-:W-:Y:S01]  /*1720*/  IMAD.MOV.U32 R3, RZ, RZ, R9 ;  /* 0x000000ffff037224 */ /* 0x000fe200078e0009 */
[----:B------:R-:W-:-:S13]  /*1730*/  R2UR UR5, R7 ;  /* 0x00000000070572ca */ /* 0x000fda00000e0000 */
[----:B------:R0:W2:Y:S01]  /*1740*/  LD.E R3, desc[UR4][R2.64] ;  /* 0x0000000402037980 */ /* 0x0000a2000c101900 */
[----:B------:R-:W-:-:S04]  /*1750*/  IADD3 R8, PT, PT, R8, 0x1, RZ ;  /* 0x0000000108087810 */ /* 0x000fc80007ffe0ff */
[----:B------:R-:W-:Y:S02]  /*1760*/  ISETP.NE.AND P1, PT, R8, RZ, PT ;  /* 0x000000ff0800720c */ /* 0x000fe40003f25270 */
[----:B0-----:R-:W-:-:S05]  /*1770*/  IADD3 R2, P2, PT, R2, 0x4, RZ ;  /* 0x0000000402027810 */ /* 0x001fca0007f5e0ff */
[----:B------:R-:W-:Y:S01]  /*1780*/  IMAD.X R9, RZ, RZ, R9, P2 ;  /* 0x000000ffff097224 */ /* 0x000fe200010e0609 */
[----:B--2--5:R-:W-:-:S04]  /*1790*/  FSETP.GT.AND P0, PT, R3, R0, PT ;  /* 0x000000000300720b */ /* 0x024fc80003f04000 */
[----:B------:R-:W-:Y:S01]  /*17a0*/  FSEL R0, R3, R0, P0 ;  /* 0x0000000003007208 */ /* 0x000fe20000000000 */
[----:B------:R-:W-:Y:S08]  /*17b0*/  @P1 BRA `(.L_x_19) ;  /* 0xfffffffc00d41947 */ /* 0x000ff0000383ffff */
.L_x_16:
[----:B------:R-:W-:Y:S05]  /*17c0*/  BSYNC.RECONVERGENT B0 ;  /* 0x0000000000007941 */ /* 0x000fea0003800200 */
.L_x_12:
[----:B------:R-:W0:Y:S01]  /*17d0*/  LDC R2, c[0x0][0x3a4] ;  /* 0x0000e900ff027b82 */ /* 0x000e220000000800 */
[----:B------:R-:W-:Y:S01]  /*17e0*/  HFMA2 R3, -RZ, RZ, 0, 0 ;  /* 0x00000000ff037431 */ /* 0x000fe200000001ff */
[----:B0-----:R-:W-:-:S13]  /*17f0*/  ISETP.GE.AND P0, PT, R2, 0x1, PT ;  /* 0x000000010200780c */ /* 0x001fda0003f06270 */
[----:B------:R-:W-:Y:S05]  /*1800*/  @!P0 BRA `(.L_x_20) ;  /* 0x0000000c00e48947 */ /* 0x000fea0003800000 */
[C---:B------:R-:W-:Y:S01]  /*1810*/  ISETP.GE.U32.AND P0, PT, R2.reuse, 0x8, PT ;  /* 0x000000080200780c */ /* 0x040fe20003f06070 */
[----:B------:R-:W-:Y:S01]  /*1820*/  IMAD.MOV.U32 R3, RZ, RZ, RZ ;  /* 0x000000ffff037224 */ /* 0x000fe200078e00ff */
[----:B------:R-:W-:Y:S02]  /*1830*/  LOP3.LUT R28, R2, 0x7, RZ, 0xc0, !PT ;  /* 0x00000007021c7812 */ /* 0x000fe400078ec0ff */
[----:B------:R-:W-:Y:S02]  /*1840*/  MOV R11, RZ ;  /* 0x000000ff000b7202 */ /* 0x000fe40000000f00 */
[----:B------:R-:W-:-:S07]  /*1850*/  ISETP.NE.AND P1, PT, R28, RZ, PT ;  /* 0x000000ff1c00720c */ /* 0x000fce0003f25270 */
[----:B------:R-:W-:Y:S06]  /*1860*/  @!P0 BRA `(.L_x_21) ;  /* 0x0000000400e88947 */ /* 0x000fec0003800000 */
[----:B------:R-:W-:Y:S01]  /*1870*/  LOP3.LUT R11, R2, 0x7ffffff8, RZ, 0xc0, !PT ;  /* 0x7ffffff8020b7812 */ /* 0x000fe200078ec0ff */
[----:B------:R-:W-:Y:S01]  /*1880*/  BSSY.RECONVERGENT B0, `(.L_x_21) ;  /* 0x0000078000007945 */ /* 0x000fe20003800200 */
[----:B------:R-:W-:Y:S01]  /*1890*/  IADD3 R14, P0, PT, R4, 0x10, RZ ;  /* 0x00000010040e7810 */ /* 0x000fe20007f1e0ff */
[----:B------:R-:W-:Y:S02]  /*18a0*/  IMAD.MOV.U32 R3, RZ, RZ, RZ ;  /* 0x000000ffff037224 */ /* 0x000fe400078e00ff */
[----:B------:R-:W-:Y:S01]  /*18b0*/  IMAD.MOV R2, RZ, RZ, -R11 ;  /* 0x000000ffff027224 */ /* 0x000fe200078e0a0b */
[----:B------:R-:W-:-:S09]  /*18c0*/  IADD3.X R15, PT, PT, RZ, R5, RZ, P0, !PT ;  /* 0x00000005ff0f7210 */ /* 0x000fd200007fe4ff */
.L_x_22:
[C---:B------:R-:W-:Y:S01]  /*18d0*/  R2UR UR4, R6.reuse ;  /* 0x00000000060472ca */ /* 0x040fe200000e0000 */
[----:B-1----:R-:W-:Y:S01]  /*18e0*/  IMAD.MOV.U32 R9, RZ, RZ, R15 ;  /* 0x000000ffff097224 */ /* 0x002fe200078e000f */
[C---:B------:R-:W-:Y:S02]  /*18f0*/  R2UR UR5, R7.reuse ;  /* 0x00000000070572ca */ /* 0x040fe400000e0000 */
[C---:B------:R-:W-:Y:S02]  /*1900*/  R2UR UR6, R6.reuse ;  /* 0x00000000060672ca */ /* 0x040fe400000e0000 */
[----:B------:R-:W-:Y:S02]  /*1910*/  R2UR UR7, R7 ;  /* 0x00000000070772ca */ /* 0x000fe400000e0000 */
[----:B------:R-:W-:Y:S02]  /*1920*/  MOV R8, R14 ;  /* 0x0000000e00087202 */ /* 0x000fe40000000f00 */
[----:B------:R-:W-:-:S02]  /*1930*/  R2UR UR8, R6 ;  /* 0x00000000060872ca */ /* 0x000fc400000e0000 */
[----:B------:R-:W-:-:S03]  /*1940*/  R2UR UR9, R7 ;  /* 0x00000000070972ca */ /* 0x000fc600000e0000 */
        /* <DEDUP_REMOVED lines=8> */
[----:B------:R-:W-:Y:S01]  /*19d0*/  HFMA2 R10, -RZ, RZ, 0.96630859375, -0.0022525787353515625 ;  /* 0x3bbb989dff0a7431 */ /* 0x000fe200000001ff */
[----:B------:R-:W-:-:S02]  /*19e0*/  IADD3 R2, PT, PT, R2, 0x8, RZ ;  /* 0x0000000802027810 */ /* 0x000fc40007ffe0ff */
[C---:B------:R-:W-:Y:S02]  /*19f0*/  R2UR UR10, R6.reuse ;  /* 0x00000000060a72ca */ /* 0x040fe400000e0000 */
[C---:B------:R-:W-:Y:S02]  /*1a00*/  R2UR UR11, R7.reuse ;  /* 0x00000000070b72ca */ /* 0x040fe400000e0000 */
[----:B------:R-:W-:Y:S02]  /*1a10*/  R2UR UR12, R6 ;  /* 0x00000000060c72ca */ /* 0x000fe400000e0000 */
[----:B------:R-:W-:Y:S02]  /*1a20*/  R2UR UR13, R7 ;  /* 0x00000000070d72ca */ /* 0x000fe400000e0000 */
[----:B------:R-:W-:Y:S01]  /*1a30*/  ISETP.NE.AND P0, PT, R2, RZ, PT ;  /* 0x000000ff0200720c */ /* 0x000fe20003f05270 */
[----:B--2--5:R-:W-:Y:S01]  /*1a40*/  FADD R19, R13, -R0 ;  /* 0x800000000d137221 */ /* 0x024fe20000000000 */
[----:B------:R-:W-:-:S03]  /*1a50*/  IMAD.MOV.U32 R13, RZ, RZ, 0x437c0000 ;  /* 0x437c0000ff0d7424 */ /* 0x000fc600078e00ff */
[----:B------:R-:W-:Y:S01]  /*1a60*/  FFMA.SAT R14, R19, R10, 0.5 ;  /* 0x3f000000130e7423 */ /* 0x000fe2000000200a */
[----:B---3--:R-:W-:-:S03]  /*1a70*/  FADD R25, R25, -R0 ;  /* 0x8000000019197221 */ /* 0x008fc60000000000 */
[-C--:B------:R-:W-:Y:S01]  /*1a80*/  FFMA.RM R14, R14, R13.reuse, 12582913 ;  /* 0x4b4000010e0e7423 */ /* 0x080fe2000000400d */
[-C--:B------:R-:W-:Y:S01]  /*1a90*/  FFMA.SAT R18, R25, R10.reuse, 0.5 ;  /* 0x3f00000019127423 */ /* 0x080fe2000000200a */
[--C-:B----4-:R-:W-:Y:S02]  /*1aa0*/  FADD R31, R31, -R0.reuse ;  /* 0x800000001f1f7221 */ /* 0x110fe40000000000 */
[----:B------:R-:W-:Y:S01]  /*1ab0*/  FADD R12, R14, -12583039 ;  /* 0xcb40007f0e0c7421 */ /* 0x000fe20000000000 */
[----:B------:R-:W-:Y:S01]  /*1ac0*/  FADD R29, R27, -R0 ;  /* 0x800000001b1d7221 */ /* 0x000fe20000000000 */
[-C--:B------:R-:W-:Y:S02]  /*1ad0*/  FFMA.RM R18, R18, R13.reuse, 12582913 ;  /* 0x4b40000112127423 */ /* 0x080fe4000000400d */
[----:B------:R-:W-:Y:S01]  /*1ae0*/  FFMA R12, R19, 1.4426950216293334961, -R12 ;  /* 0x3fb8aa3b130c7823 */ /* 0x000fe2000000080c */
[-C--:B------:R-:W-:Y:S01]  /*1af0*/  FFMA.SAT R24, R29, R10.reuse, 0.5 ;  /* 0x3f0000001d187423 */ /* 0x080fe2000000200a */
[-C--:B------:R-:W-:Y:S01]  /*1b00*/  FFMA.SAT R26, R31, R10.reuse, 0.5 ;  /* 0x3f0000001f1a7423 */ /* 0x080fe2000000200a */
[----:B------:R-:W-:Y:S01]  /*1b10*/  FADD R22, R18, -12583039 ;  /* 0xcb40007f12167421 */ /* 0x000fe20000000000 */
[----:B------:R-:W-:Y:S01]  /*1b20*/  FFMA R20, R19, 1.925963033500011079e-08, R12 ;  /* 0x32a5706013147823 */ /* 0x000fe2000000000c */
[-C--:B------:R-:W-:Y:S01]  /*1b30*/  FFMA.RM R19, R24, R13.reuse, 12582913 ;  /* 0x4b40000118137423 */ /* 0x080fe2000000400d */
[----:B------:R-:W-:Y:S01]  /*1b40*/  FFMA.RM R12, R26, R13, 12582913 ;  /* 0x4b4000011a0c7423 */ /* 0x000fe2000000400d */
[----:B------:R-:W-:Y:S01]  /*1b50*/  FFMA R22, R25, 1.4426950216293334961, -R22 ;  /* 0x3fb8aa3b19167823 */ /* 0x000fe20000000816 */
[----:B------:R-:W-:Y:S01]  /*1b60*/  FADD R27, R33, -R0 ;  /* 0x80000000211b7221 */ /* 0x000fe20000000000 */
[----:B------:R-:W-:Y:S01]  /*1b70*/  FADD R26, R19, -12583039 ;  /* 0xcb40007f131a7421 */ /* 0x000fe20000000000 */
[----:B------:R-:W-:Y:S01]  /*1b80*/  FADD R30, R12, -12583039 ;  /* 0xcb40007f0c1e7421 */ /* 0x000fe20000000000 */
[----:B------:R-:W-:Y:S01]  /*1b90*/  FFMA R24, R25, 1.925963033500011079e-08, R22 ;  /* 0x32a5706019187823 */ /* 0x000fe20000000016 */
[----:B------:R-:W-:Y:S01]  /*1ba0*/  FFMA.SAT R22, R27, R10, 0.5 ;  /* 0x3f0000001b167423 */ /* 0x000fe2000000200a */
[----:B------:R-:W-:Y:S01]  /*1bb0*/  FFMA R26, R29, 1.4426950216293334961, -R26 ;  /* 0x3fb8aa3b1d1a7823 */ /* 0x000fe2000000081a */
[----:B------:R-:W-:-:S02]  /*1bc0*/  FFMA R30, R31, 1.4426950216293334961, -R30 ;  /* 0x3fb8aa3b1f1e7823 */ /* 0x000fc4000000081e */
[----:B------:R-:W-:Y:S01]  /*1bd0*/  FFMA.RM R22, R22, R13, 12582913 ;  /* 0x4b40000116167423 */ /* 0x000fe2000000400d */
[----:B------:R-:W-:Y:S01]  /*1be0*/  FFMA R26, R29, 1.925963033500011079e-08, R26 ;  /* 0x32a570601d1a7823 */ /* 0x000fe2000000001a */
[----:B------:R-:W-:Y:S01]  /*1bf0*/  FFMA R25, R31, 1.925963033500011079e-08, R30 ;  /* 0x32a570601f197823 */ /* 0x000fe2000000001e */
[----:B------:R-:W-:Y:S01]  /*1c00*/  FADD R29, R23, -R0 ;  /* 0x80000000171d7221 */ /* 0x000fe20000000000 */
[----:B------:R-:W-:-:S03]  /*1c10*/  FADD R30, R22, -12583039 ;  /* 0xcb40007f161e7421 */ /* 0x000fc60000000000 */
[-C--:B------:R-:W-:Y:S01]  /*1c20*/  FFMA.SAT R32, R29, R10.reuse, 0.5 ;  /* 0x3f0000001d207423 */ /* 0x080fe2000000200a */
[----:B------:R-:W-:Y:S01]  /*1c30*/  FFMA R30, R27, 1.4426950216293334961, -R30 ;  /* 0x3fb8aa3b1b1e7823 */ /* 0x000fe2000000081e */
[----:B------:R-:W-:Y:S02]  /*1c40*/  FADD R31, R21, -R0 ;  /* 0x80000000151f7221 */ /* 0x000fe40000000000 */
[----:B------:R-:W-:Y:S01]  /*1c50*/  FFMA.RM R23, R32, R13, 12582913 ;  /* 0x4b40000120177423 */ /* 0x000fe2000000400d */
[----:B------:R-:W-:Y:S01]  /*1c60*/  FFMA R30, R27, 1.925963033500011079e-08, R30 ;  /* 0x32a570601b1e7823 */ /* 0x000fe2000000001e */
[----:B------:R-:W-:Y:S01]  /*1c70*/  FADD R27, R15, -R0 ;  /* 0x800000000f1b7221 */ /* 0x000fe20000000000 */
[----:B------:R-:W0:Y:S01]  /*1c80*/  MUFU.EX2 R20, R20 ;  /* 0x0000001400147308 */ /* 0x000e220000000800 */
[-C--:B------:R-:W-:Y:S01]  /*1c90*/  FFMA.SAT R34, R31, R10.reuse, 0.5 ;  /* 0x3f0000001f227423 */ /* 0x080fe2000000200a */
[----:B------:R-:W-:Y:S01]  /*1ca0*/  FADD R32, R23, -12583039 ;  /* 0xcb40007f17207421 */ /* 0x000fe20000000000 */
[----:B------:R-:W-:-:S02]  /*1cb0*/  FFMA.SAT R36, R27, R10, 0.5 ;  /* 0x3f0000001b247423 */ /* 0x000fc4000000200a */
[-C--:B------:R-:W-:Y:S01]  /*1cc0*/  FFMA.RM R21, R34, R13.reuse, 12582913 ;  /* 0x4b40000122157423 */ /* 0x080fe2000000400d */
[----:B------:R-:W-:Y:S02]  /*1cd0*/  FFMA R32, R29, 1.4426950216293334961, -R32 ;  /* 0x3fb8aa3b1d207823 */ /* 0x000fe40000000820 */
[----:B------:R-:W1:Y:S01]  /*1ce0*/  MUFU.EX2 R24, R24 ;  /* 0x0000001800187308 */ /* 0x000e620000000800 */
[----:B------:R-:W-:Y:S01]  /*1cf0*/  FFMA.RM R13, R36, R13, 12582913 ;  /* 0x4b400001240d7423 */ /* 0x000fe2000000400d */
[----:B------:R-:W-:Y:S01]  /*1d00*/  FADD R34, R21, -12583039 ;  /* 0xcb40007f15227421 */ /* 0x000fe20000000000 */
[----:B------:R-:W-:Y:S01]  /*1d10*/  FFMA R10, R29, 1.925963033500011079e-08, R32 ;  /* 0x32a570601d0a7823 */ /* 0x000fe20000000020 */
[----:B------:R-:W-:Y:S01]  /*1d20*/  SHF.L.U32 R29, R14, 0x17, RZ ;  /* 0x000000170e1d7819 */ /* 0x000fe200000006ff */
[----:B------:R-:W-:-:S03]  /*1d30*/  FADD R14, R13, -12583039 ;  /* 0xcb40007f0d0e7421 */ /* 0x000fc60000000000 */
[----:B------:R-:W2:Y:S01]  /*1d40*/  MUFU.EX2 R26, R26 ;  /* 0x0000001a001a7308 */ /* 0x000ea20000000800 */
[----:B------:R-:W-:Y:S01]  /*1d50*/  FFMA R34, R31, 1.4426950216293334961, -R34 ;  /* 0x3fb8aa3b1f227823 */ /* 0x000fe20000000822 */
[----:B------:R-:W-:Y:S01]  /*1d60*/  FFMA R14, R27, 1.4426950216293334961, -R14 ;  /* 0x3fb8aa3b1b0e7823 */ /* 0x000fe2000000080e */
[----:B0-----:R-:W-:-:S05]  /*1d70*/  FMUL R20, R29, R20 ;  /* 0x000000141d147220 */ /* 0x001fca0000400000 */
[----:B------:R-:W0:Y:S01]  /*1d80*/  MUFU.EX2 R25, R25 ;  /* 0x0000001900197308 */ /* 0x000e220000000800 */
[----:B------:R-:W-:Y:S01]  /*1d90*/  FFMA R34, R31, 1.925963033500011079e-08, R34 ;  /* 0x32a570601f227823 */ /* 0x000fe20000000022 */
[----:B------:R-:W-:Y:S02]  /*1da0*/  IMAD.SHL.U32 R31, R18, 0x800000, RZ ;  /* 0x00800000121f7824 */ /* 0x000fe400078e00ff */
[----:B------:R-:W-:Y:S01]  /*1db0*/  FFMA R14, R27, 1.925963033500011079e-08, R14 ;  /* 0x32a570601b0e7823 */ /* 0x000fe2000000000e */
[----:B------:R-:W-:-:S03]  /*1dc0*/  SHF.L.U32 R19, R19, 0x17, RZ ;  /* 0x0000001713137819 */ /* 0x000fc600000006ff */
[----:B------:R-:W3:Y:S01]  /*1dd0*/  MUFU.EX2 R15, R30 ;  /* 0x0000001e000f7308 */ /* 0x000ee20000000800 */
[----:B-1----:R-:W-:Y:S01]  /*1de0*/  FMUL R24, R31, R24 ;  /* 0x000000181f187220 */ /* 0x002fe20000400000 */
[----:B------:R-:W-:Y:S01]  /*1df0*/  FADD R3, R20, R3 ;  /* 0x0000000314037221 */ /* 0x000fe20000000000 */
[----:B--2---:R-:W-:-:S05]  /*1e00*/  FMUL R19, R19, R26 ;  /* 0x0000001a13137220 */ /* 0x004fca0000400000 */
[----:B------:R-:W1:Y:S01]  /*1e10*/  MUFU.EX2 R10, R10 ;  /* 0x0000000a000a7308 */ /* 0x000e620000000800 */
[----:B------:R-:W-:Y:S01]  /*1e20*/  FADD R3, R3, R24 ;  /* 0x0000001803037221 */ /* 0x000fe20000000000 */
[----:B------:R-:W-:Y:S01]  /*1e30*/  IMAD.SHL.U32 R12, R12, 0x800000, RZ ;  /* 0x008000000c0c7824 */ /* 0x000fe200078e00ff */
[----:B------:R-:W-:-:S05]  /*1e40*/  SHF.L.U32 R22, R22, 0x17, RZ ;  /* 0x0000001716167819 */ /* 0x000fca00000006ff */
[----:B------:R-:W2:Y:S01]  /*1e50*/  MUFU.EX2 R34, R34 ;  /* 0x0000002200227308 */ /* 0x000ea20000000800 */
[----:B------:R-:W-:Y:S01]  /*1e60*/  FADD R3, R3, R19 ;  /* 0x0000001303037221 */ /* 0x000fe20000000000 */
[----:B0-----:R-:W-:-:S06]  /*1e70*/  FMUL R12, R12, R25 ;  /* 0x000000190c0c7220 */ /* 0x001fcc0000400000 */
[----:B------:R-:W0:Y:S01]  /*1e80*/  MUFU.EX2 R14, R14 ;  /* 0x0000000e000e7308 */ /* 0x000e220000000800 */
[----:B------:R-:W-:Y:S02]  /*1e90*/  IMAD.SHL.U32 R23, R23, 0x800000, RZ ;  /* 0x0080000017177824 */ /* 0x000fe400078e00ff */
[----:B---3--:R-:W-:Y:S01]  /*1ea0*/  FMUL R15, R22, R15 ;  /* 0x0000000f160f7220 */ /* 0x008fe20000400000 */
[----:B------:R-:W-:Y:S01]  /*1eb0*/  FADD R3, R3, R12 ;  /* 0x0000000c03037221 */ /* 0x000fe20000000000 */
[----:B------:R-:W-:Y:S01]  /*1ec0*/  SHF.L.U32 R21, R21, 0x17, RZ ;  /* 0x0000001715157819 */ /* 0x000fe200000006ff */
[----:B------:R-:W-:Y:S02]  /*1ed0*/  IMAD.SHL.U32 R13, R13, 0x800000, RZ ;  /* 0x008000000d0d7824 */ /* 0x000fe400078e00ff */
[----:B-1----:R-:W-:Y:S01]  /*1ee0*/  FMUL R10, R23, R10 ;  /* 0x0000000a170a7220 */ /* 0x002fe20000400000 */
[----:B------:R-:W-:Y:S01]  /*1ef0*/  FADD R3, R3, R15 ;  /* 0x0000000f03037221 */ /* 0x000fe20000000000 */
[----:B--2---:R-:W-:-:S03]  /*1f00*/  FMUL R21, R21, R34 ;  /* 0x0000002215157220 */ /* 0x004fc60000400000 */
[----:B------:R-:W-:Y:S01]  /*1f10*/  FADD R3, R3, R10 ;  /* 0x0000000a03037221 */ /* 0x000fe20000000000 */
[----:B------:R-:W-:Y:S01]  /*1f20*/  ST.E desc[UR4][R8.64+-0x10], R20 ;  /* 0xfffff01408007985 */ /* 0x000fe2000c101904 */
[----:B0-----:R-:W-:Y:S01]  /*1f30*/  FMUL R13, R13, R14 ;  /* 0x0000000e0d0d7220 */ /* 0x001fe20000400000 */
[----:B------:R-:W-:Y:S01]  /*1f40*/  IADD3 R14, P2, PT, R8, 0x20, RZ ;  /* 0x00000020080e7810 */ /* 0x000fe20007f5e0ff */
[----:B------:R-:W-:Y:S01]  /*1f50*/  FADD R3, R3, R21 ;  /* 0x0000001503037221 */ /* 0x000fe20000000000 */
[----:B------:R-:W-:Y:S04]  /*1f60*/  ST.E desc[UR6][R8.64+-0xc], R24 ;  /* 0xfffff41808007985 */ /* 0x000fe8000c101906 */
[----:B------:R-:W-:Y:S01]  /*1f70*/  ST.E desc[UR8][R8.64+-0x8], R19 ;  /* 0xfffff81308007985 */ /* 0x000fe2000c101908 */
[----:B------:R-:W-:-:S03]  /*1f80*/  FADD R3, R3, R13 ;  /* 0x0000000d03037221 */ /* 0x000fc60000000000 */
[----:B------:R-:W-:Y:S04]  /*1f90*/  ST.E desc[UR4][R8.64+-0x4], R12 ;  /* 0xfffffc0c08007985 */ /* 0x000fe8000c101904 */
[----:B------:R0:W-:Y:S04]  /*1fa0*/  ST.E desc[UR6][R8.64], R15 ;  /* 0x0000000f08007985 */ /* 0x0001e8000c101906 */
[----:B------:R1:W-:Y:S04]  /*1fb0*/  ST.E desc[UR8][R8.64+0x4], R10 ;  /* 0x0000040a08007985 */ /* 0x0003e8000c101908 */
[----:B------:R1:W-:Y:S04]  /*1fc0*/  ST.E desc[UR10][R8.64+0x8], R21 ;  /* 0x0000081508007985 */ /* 0x0003e8000c10190a */
[----:B------:R1:W-:Y:S01]  /*1fd0*/  ST.E desc[UR12][R8.64+0xc], R13 ;  /* 0x00000c0d08007985 */ /* 0x0003e2000c10190c */
[----:B0-----:R-:W-:Y:S01]  /*1fe0*/  IMAD.X R15, RZ, RZ, R9, P2 ;  /* 0x000000ffff0f7224 */ /* 0x001fe200010e0609 */
[----:B------:R-:W-:Y:S06]  /*1ff0*/  @P0 BRA `(.L_x_22) ;  /* 0xfffffff800340947 */ /* 0x000fec000383ffff */
[----:B------:R-:W-:Y:S05]  /*2000*/  BSYNC.RECONVERGENT B0 ;  /* 0x0000000000007941 */ /* 0x000fea0003800200 */
.L_x_21:
[----:B------:R-:W-:Y:S05]  /*2010*/  @!P1 BRA `(.L_x_20) ;  /* 0x0000000400e09947 */ /* 0x000fea0003800000 */
[----:B------:R-:W0:Y:S01]  /*2020*/  LDCU UR4, c[0x0][0x3a4] ;  /* 0x00007480ff0477ac */ /* 0x000e220008000800 */
[----:B------:R-:W-:Y:S01]  /*2030*/  ISETP.GE.U32.AND P0, PT, R28, 0x4, PT ;  /* 0x000000041c00780c */ /* 0x000fe20003f06070 */
[----:B0-----:R-:W-:-:S04]  /*2040*/  ULOP3.LUT UR5, UR4, 0x3, URZ, 0xc0, !UPT ;  /* 0x0000000304057892 */ /* 0x001fc8000f8ec0ff */
[----:B------:R-:W-:-:S08]  /*2050*/  UISETP.NE.AND UP0, UPT, UR5, URZ, UPT ;  /* 0x000000ff0500728c */ /* 0x000fd0000bf05270 */
[----:B------:R-:W-:Y:S05]  /*2060*/  @!P0 BRA `(.L_x_23) ;  /* 0x0000000000f08947 */ /* 0x000fea0003800000 */
[C---:B------:R-:W-:Y:S01]  /*2070*/  R2UR UR6, R6.reuse ;  /* 0x00000000060672ca */ /* 0x040fe200000e0000 */
[----:B-1----:R-:W-:Y:S01]  /*2080*/  IMAD.WIDE.U32 R8, R11, 0x4, R4 ;  /* 0x000000040b087825 */ /* 0x002fe200078e0004 */
[C---:B------:R-:W-:Y:S02]  /*2090*/  R2UR UR7, R7.reuse ;  /* 0x00000000070772ca */ /* 0x040fe400000e0000 */
[----:B------:R-:W-:Y:S02]  /*20a0*/  R2UR UR8, R6 ;  /* 0x00000000060872ca */ /* 0x000fe400000e0000 */
[----:B------:R-:W-:-:S09]  /*20b0*/  R2UR UR9, R7 ;  /* 0x00000000070972ca */ /* 0x000fd200000e0000 */
[----:B------:R-:W2:Y:S04]  /*20c0*/  LD.E R13, desc[UR6][R8.64] ;  /* 0x00000006080d7980 */ /* 0x000ea8000c101900 */
[----:B------:R-:W3:Y:S04]  /*20d0*/  LD.E R15, desc[UR8][R8.64+0x4] ;  /* 0x00000408080f7980 */ /* 0x000ee8000c101900 */
[----:B------:R-:W4:Y:S04]  /*20e0*/  LD.E R19, desc[UR6][R8.64+0x8] ;  /* 0x0000080608137980 */ /* 0x000f28000c101900 */
[----:B------:R-:W4:Y:S01]  /*20f0*/  LD.E R21, desc[UR8][R8.64+0xc] ;  /* 0x00000c0808157980 */ /* 0x000f22000c101900 */
[----:B------:R-:W-:Y:S01]  /*2100*/  MOV R22, 0x3bbb989d ;  /* 0x3bbb989d00167802 */ /* 0x000fe20000000f00 */
[----:B------:R-:W-:Y:S01]  /*2110*/  IMAD.MOV.U32 R23, RZ, RZ, 0x437c0000 ;  /* 0x437c0000ff177424 */ /* 0x000fe200078e00ff */
[----:B------:R-:W-:-:S02]  /*2120*/  R2UR UR10, R6 ;  /* 0x00000000060a72ca */ /* 0x000fc400000e0000 */
[C---:B------:R-:W-:Y:S02]  /*2130*/  R2UR UR11, R7.reuse ;  /* 0x00000000070b72ca */ /* 0x040fe400000e0000 */
[----:B------:R-:W-:Y:S02]  /*2140*/  R2UR UR12, R6 ;  /* 0x00000000060c72ca */ /* 0x000fe400000e0000 */
[----:B------:R-:W-:Y:S02]  /*2150*/  R2UR UR13, R7 ;  /* 0x00000000070d72ca */ /* 0x000fe400000e0000 */
[----:B------:R-:W-:Y:S01]  /*2160*/  IADD3 R11, PT, PT, R11, 0x4, RZ ;  /* 0x000000040b0b7810 */ /* 0x000fe20007ffe0ff */
[--C-:B--2--5:R-:W-:Y:S01]  /*2170*/  FADD R13, R13, -R0.reuse ;  /* 0x800000000d0d7221 */ /* 0x124fe20000000000 */
[----:B---3--:R-:W-:-:S03]  /*2180*/  FADD R15, R15, -R0 ;  /* 0x800000000f0f7221 */ /* 0x008fc60000000000 */
[-C--:B------:R-:W-:Y:S01]  /*2190*/  FFMA.SAT R2, R13, R22.reuse, 0.5 ;  /* 0x3f0000000d027423 */ /* 0x080fe20000002016 */
[--C-:B----4-:R-:W-:Y:S01]  /*21a0*/  FADD R19, R19, -R0.reuse ;  /* 0x8000000013137221 */ /* 0x110fe20000000000 */
[-C--:B------:R-:W-:Y:S02]  /*21b0*/  FFMA.SAT R12, R15, R22.reuse, 0.5 ;  /* 0x3f0000000f0c7423 */ /* 0x080fe40000002016 */
[-C--:B------:R-:W-:Y:S01]  /*21c0*/  FFMA.RM R2, R2, R23.reuse, 12582913 ;  /* 0x4b40000102027423 */ /* 0x080fe20000004017 */
[----:B------:R-:W-:Y:S01]  /*21d0*/  FADD R21, R21, -R0 ;  /* 0x8000000015157221 */ /* 0x000fe20000000000 */
[-C--:B------:R-:W-:Y:S01]  /*21e0*/  FFMA.SAT R18, R19, R22.reuse, 0.5 ;  /* 0x3f00000013127423 */ /* 0x080fe20000002016 */
[-C--:B------:R-:W-:Y:S01]  /*21f0*/  FFMA.RM R12, R12, R23.reuse, 12582913 ;  /* 0x4b4000010c0c7423 */ /* 0x080fe20000004017 */
[----:B------:R-:W-:Y:S01]  /*2200*/  FADD R10, R2, -12583039 ;  /* 0xcb40007f020a7421 */ /* 0x000fe20000000000 */
[----:B------:R-:W-:Y:S01]  /*2210*/  FFMA.SAT R22, R21, R22, 0.5 ;  /* 0x3f00000015167423 */ /* 0x000fe20000002016 */
[-C--:B------:R-:W-:Y:S01]  /*2220*/  FFMA.RM R18, R18, R23.reuse, 12582913 ;  /* 0x4b40000112127423 */ /* 0x080fe20000004017 */
[----:B------:R-:W-:Y:S01]  /*2230*/  FADD R14, R12, -12583039 ;  /* 0xcb40007f0c0e7421 */ /* 0x000fe20000000000 */
[----:B------:R-:W-:Y:S01]  /*2240*/  FFMA R10, R13, 1.4426950216293334961, -R10 ;  /* 0x3fb8aa3b0d0a7823 */ /* 0x000fe2000000080a */
[----:B------:R-:W-:Y:S01]  /*2250*/  FFMA.RM R22, R22, R23, 12582913 ;  /* 0x4b40000116167423 */ /* 0x000fe20000004017 */
[----:B------:R-:W-:Y:S01]  /*2260*/  FADD R20, R18, -12583039 ;  /* 0xcb40007f12147421 */ /* 0x000fe20000000000 */
[----:B------:R-:W-:Y:S01]  /*2270*/  FFMA R14, R15, 1.4426950216293334961, -R14 ;  /* 0x3fb8aa3b0f0e7823 */ /* 0x000fe2000000080e */
[----:B------:R-:W-:Y:S01]  /*2280*/  FFMA R10, R13, 1.925963033500011079e-08, R10 ;  /* 0x32a570600d0a7823 */ /* 0x000fe2000000000a */
[----:B------:R-:W-:Y:S01]  /*2290*/  FADD R24, R22, -12583039 ;  /* 0xcb40007f16187421 */ /* 0x000fe20000000000 */
[----:B------:R-:W-:Y:S01]  /*22a0*/  FFMA R20, R19, 1.4426950216293334961, -R20 ;  /* 0x3fb8aa3b13147823 */ /* 0x000fe20000000814 */
[----:B------:R-:W-:Y:S01]  /*22b0*/  FFMA R14, R15, 1.925963033500011079e-08, R14 ;  /* 0x32a570600f0e7823 */ /* 0x000fe2000000000e */
[----:B------:R-:W0:Y:S01]  /*22c0*/  MUFU.EX2 R13, R10 ;  /* 0x0000000a000d7308 */ /* 0x000e220000000800 */
[----:B------:R-:W-:Y:S01]  /*22d0*/  FFMA R24, R21, 1.4426950216293334961, -R24 ;  /* 0x3fb8aa3b15187823 */ /* 0x000fe20000000818 */
[----:B------:R-:W-:Y:S01]  /*22e0*/  FFMA R20, R19, 1.925963033500011079e-08, R20 ;  /* 0x32a5706013147823 */ /* 0x000fe20000000014 */
[----:B------:R-:W-:Y:S01]  /*22f0*/  SHF.L.U32 R2, R2, 0x17, RZ ;  /* 0x0000001702027819 */ /* 0x000fe200000006ff */
[----:B------:R-:W-:-:S02]  /*2300*/  IMAD.SHL.U32 R12, R12, 0x800000, RZ ;  /* 0x008000000c0c7824 */ /* 0x000fc400078e00ff */
[----:B------:R-:W-:Y:S01]  /*2310*/  FFMA R24, R21, 1.925963033500011079e-08, R24 ;  /* 0x32a5706015187823 */ /* 0x000fe20000000018 */
[----:B------:R-:W-:Y:S01]  /*2320*/  SHF.L.U32 R18, R18, 0x17, RZ ;  /* 0x0000001712127819 */ /* 0x000fe200000006ff */
[----:B------:R-:W-:Y:S01]  /*2330*/  IMAD.SHL.U32 R22, R22, 0x800000, RZ ;  /* 0x0080000016167824 */ /* 0x000fe200078e00ff */
[----:B------:R-:W1:Y:S08]  /*2340*/  MUFU.EX2 R15, R14 ;  /* 0x0000000e000f7308 */ /* 0x000e700000000800 */
[----:B------:R-:W2:Y:S01]  /*2350*/  MUFU.EX2 R19, R20 ;  /* 0x0000001400137308 */ /* 0x000ea20000000800 */
[----:B0-----:R-:W-:-:S04]  /*2360*/  FMUL R2, R2, R13 ;  /* 0x0000000d02027220 */ /* 0x001fc80000400000 */
[----:B------:R-:W-:Y:S01]  /*2370*/  FADD R3, R3, R2 ;  /* 0x0000000203037221 */ /* 0x000fe20000000000 */
[----:B------:R0:W-:Y:S02]  /*2380*/  ST.E desc[UR6][R8.64], R2 ;  /* 0x0000000208007985 */ /* 0x0001e4000c101906 */
[----:B------:R-:W3:Y:S01]  /*2390*/  MUFU.EX2 R21, R24 ;  /* 0x0000001800157308 */ /* 0x000ee20000000800 */
[----:B-1----:R-:W-:-:S04]  /*23a0*/  FMUL R12, R12, R15 ;  /* 0x0000000f0c0c7220 */ /* 0x002fc80000400000 */
[----:B------:R-:W-:Y:S01]  /*23b0*/  FADD R3, R3, R12 ;  /* 0x0000000c03037221 */ /* 0x000fe20000000000 */
[----:B------:R0:W-:Y:S01]  /*23c0*/  ST.E desc[UR8][R8.64+0x4], R12 ;  /* 0x0000040c08007985 */ /* 0x0001e2000c101908 */
[----:B--2---:R-:W-:-:S04]  /*23d0*/  FMUL R18, R18, R19 ;  /* 0x0000001312127220 */ /* 0x004fc80000400000 */
[----:B------:R-:W-:Y:S01]  /*23e0*/  FADD R3, R3, R18 ;  /* 0x0000001203037221 */ /* 0x000fe20000000000 */
[----:B------:R0:W-:Y:S01]  /*23f0*/  ST.E desc[UR10][R8.64+0x8], R18 ;  /* 0x0000081208007985 */ /* 0x0001e2000c10190a */
[----:B---3--:R-:W-:-:S04]  /*2400*/  FMUL R21, R22, R21 ;  /* 0x0000001516157220 */ /* 0x008fc80000400000 */
[----:B------:R-:W-:Y:S01]  /*2410*/  FADD R3, R3, R21 ;  /* 0x0000001503037221 */ /* 0x000fe20000000000 */
[----:B------:R0:W-:Y:S06]  /*2420*/  ST.E desc[UR12][R8.64+0xc], R21 ;  /* 0x00000c1508007985 */ /* 0x0001ec000c10190c */
.L_x_23:
[----:B------:R-:W-:Y:S05]  /*2430*/  BRA.U !UP0, `(.L_x_20) ;  /* 0x0000000108d87547 */ /* 0x000fea000b800000 */
[----:B------:R-:W-:Y:S02]  /*2440*/  UISETP.NE.AND UP0, UPT, UR5, 0x1, UPT ;  /* 0x000000010500788c */ /* 0x000fe4000bf05270 */
[----:B------:R-:W-:-:S04]  /*2450*/  ULOP3.LUT UR4, UR4, 0x1, URZ, 0xc0, !UPT ;  /* 0x0000000104047892 */ /* 0x000fc8000f8ec0ff */
[----:B------:R-:W-:-:S03]  /*2460*/  UISETP.NE.U32.AND UP1, UPT, UR4, 0x1, UPT ;  /* 0x000000010400788c */ /* 0x000fc6000bf25070 */
[----:B------:R-:W-:Y:S08]  /*2470*/  BRA.U !UP0, `(.L_x_24) ;  /* 0x0000000108807547 */ /* 0x000ff0000b800000 */
[C---:B------:R-:W-:Y:S01]  /*2480*/  R2UR UR4, R6.reuse ;  /* 0x00000000060472ca */ /* 0x040fe200000e0000 */
[----:B01----:R-:W-:Y:S01]  /*2490*/  IMAD.WIDE.U32 R8, R11, 0x4, R4 ;  /* 0x000000040b087825 */ /* 0x003fe200078e0004 */
[C---:B------:R-:W-:Y:S02]  /*24a0*/  R2UR UR5, R7.reuse ;  /* 0x00000000070572ca */ /* 0x040fe400000e0000 */
[----:B------:R-:W-:Y:S02]  /*24b0*/  R2UR UR6, R6 ;  /* 0x00000000060672ca */ /* 0x000fe400000e0000 */
[----:B------:R-:W-:-:S09]  /*24c0*/  R2UR UR7, R7 ;  /* 0x00000000070772ca */ /* 0x000fd200000e0000 */
[----:B------:R-:W2:Y:S04]  /*24d0*/  LD.E R13, desc[UR4][R8.64] ;  /* 0x00000004080d7980 */ /* 0x000ea8000c101900 */
[----:B------:R-:W3:Y:S01]  /*24e0*/  LD.E R15, desc[UR6][R8.64+0x4] ;  /* 0x00000406080f7980 */ /* 0x000ee2000c101900 */
[----:B------:R-:W-:Y:S02]  /*24f0*/  HFMA2 R19, -RZ, RZ, 3.7421875, 0 ;  /* 0x437c0000ff137431 */ /* 0x000fe400000001ff */
[----:B------:R-:W-:Y:S02]  /*2500*/  IMAD.MOV.U32 R12, RZ, RZ, 0x3bbb989d ;  /* 0x3bbb989dff0c7424 */ /* 0x000fe400078e00ff */
[----:B------:R-:W-:Y:S02]  /*2510*/  VIADD R11, R11, 0x2 ;  /* 0x000000020b0b7836 */ /* 0x000fe40000000000 */
[--C-:B--2--5:R-:W-:Y:S01]  /*2520*/  FADD R13, R13, -R0.reuse ;  /* 0x800000000d0d7221 */ /* 0x124fe20000000000 */
[----:B---3--:R-:W-:-:S03]  /*2530*/  FADD R15, R15, -R0 ;  /* 0x800000000f0f7221 */ /* 0x008fc60000000000 */
[-C--:B------:R-:W-:Y:S01]  /*2540*/  FFMA.SAT R2, R13, R12.reuse, 0.5 ;  /* 0x3f0000000d027423 */ /* 0x080fe2000000200c */
[----:B------:R-:W-:-:S03]  /*2550*/  FFMA.SAT R12, R15, R12, 0.5 ;  /* 0x3f0000000f0c7423 */ /* 0x000fc6000000200c */
[-C--:B------:R-:W-:Y:S01]  /*2560*/  FFMA.RM R2, R2, R19.reuse, 12582913 ;  /* 0x4b40000102027423 */ /* 0x080fe20000004013 */
[----:B------:R-:W-:-:S03]  /*2570*/  FFMA.RM R12, R12, R19, 12582913 ;  /* 0x4b4000010c0c7423 */ /* 0x000fc60000004013 */
[C---:B------:R-:W-:Y:S01]  /*2580*/  FADD R10, R2.reuse, -12583039 ;  /* 0xcb40007f020a7421 */ /* 0x040fe20000000000 */
[----:B------:R-:W-:Y:S02]  /*2590*/  IMAD.SHL.U32 R2, R2, 0x800000, RZ ;  /* 0x0080000002027824 */ /* 0x000fe400078e00ff */
[C---:B------:R-:W-:Y:S01]  /*25a0*/  FADD R14, R12.reuse, -12583039 ;  /* 0xcb40007f0c0e7421 */ /* 0x040fe20000000000 */
[----:B------:R-:W-:Y:S01]  /*25b0*/  FFMA R10, R13, 1.4426950216293334961, -R10 ;  /* 0x3fb8aa3b0d0a7823 */ /* 0x000fe2000000080a */
[----:B------:R-:W-:Y:S02]  /*25c0*/  SHF.L.U32 R12, R12, 0x17, RZ ;  /* 0x000000170c0c7819 */ /* 0x000fe400000006ff */
[----:B------:R-:W-:Y:S01]  /*25d0*/  FFMA R14, R15, 1.4426950216293334961, -R14 ;  /* 0x3fb8aa3b0f0e7823 */ /* 0x000fe2000000080e */
[----:B------:R-:W-:-:S03]  /*25e0*/  FFMA R10, R13, 1.925963033500011079e-08, R10 ;  /* 0x32a570600d0a7823 */ /* 0x000fc6000000000a */
[----:B------:R-:W-:Y:S01]  /*25f0*/  FFMA R14, R15, 1.925963033500011079e-08, R14 ;  /* 0x32a570600f0e7823 */ /* 0x000fe2000000000e */
[----:B------:R-:W0:Y:S08]  /*2600*/  MUFU.EX2 R13, R10 ;  /* 0x0000000a000d7308 */ /* 0x000e300000000800 */
[----:B------:R-:W1:Y:S01]  /*2610*/  MUFU.EX2 R15, R14 ;  /* 0x0000000e000f7308 */ /* 0x000e620000000800 */
[----:B0-----:R-:W-:-:S04]  /*2620*/  FMUL R2, R2, R13 ;  /* 0x0000000d02027220 */ /* 0x001fc80000400000 */
[----:B------:R-:W-:Y:S01]  /*2630*/  FADD R3, R3, R2 ;  /* 0x0000000203037221 */ /* 0x000fe20000000000 */
[----:B------:R2:W-:Y:S01]  /*2640*/  ST.E desc[UR4][R8.64], R2 ;  /* 0x0000000208007985 */ /* 0x0005e2000c101904 */
[----:B-1----:R-:W-:-:S04]  /*2650*/  FMUL R12, R12, R15 ;  /* 0x0000000f0c0c7220 */ /* 0x002fc80000400000 */
[----:B------:R-:W-:Y:S01]  /*2660*/  FADD R3, R3, R12 ;  /* 0x0000000c03037221 */ /* 0x000fe20000000000 */
[----:B------:R2:W-:Y:S06]  /*2670*/  ST.E desc[UR6][R8.64+0x4], R12 ;  /* 0x0000040c08007985 */ /* 0x0005ec000c101906 */
.L_x_24:
[----:B------:R-:W-:Y:S05]  /*2680*/  BRA.U UP1, `(.L_x_20) ;  /* 0x0000000101447547 */ /* 0x000fea000b800000 */
[----:B------:R-:W-:Y:S01]  /*2690*/  R2UR UR4, R6 ;  /* 0x00000000060472ca */ /* 0x000fe200000e0000 */
[----:B012---:R-:W-:Y:S01]  /*26a0*/  IMAD.WIDE.U32 R8, R11, 0x4, R4 ;  /* 0x000000040b087825 */ /* 0x007fe200078e0004 */
[----:B------:R-:W-:-:S13]  /*26b0*/  R2UR UR5, R7 ;  /* 0x00000000070572ca */ /* 0x000fda00000e0000 */
[----:B------:R-:W2:Y:S01]  /*26c0*/  LD.E R11, desc[UR4][R8.64] ;  /* 0x00000004080b7980 */ /* 0x000ea2000c101900 */
[----:B------:R-:W-:Y:S01]  /*26d0*/  MOV R2, 0x3bbb989d ;  /* 0x3bbb989d00027802 */ /* 0x000fe20000000f00 */
[----:B------:R-:W-:Y:S02]  /*26e0*/  IMAD.MOV.U32 R13, RZ, RZ, 0x437c0000 ;  /* 0x437c0000ff0d7424 */ /* 0x000fe400078e00ff */
[----:B--2--5:R-:W-:-:S04]  /*26f0*/  FADD R11, R11, -R0 ;  /* 0x800000000b0b7221 */ /* 0x024fc80000000000 */
[----:B------:R-:W-:-:S04]  /*2700*/  FFMA.SAT R0, R11, R2, 0.5 ;  /* 0x3f0000000b007423 */ /* 0x000fc80000002002 */
[----:B------:R-:W-:-:S04]  /*2710*/  FFMA.RM R0, R0, R13, 12582913 ;  /* 0x4b40000100007423 */ /* 0x000fc8000000400d */
[C---:B------:R-:W-:Y:S01]  /*2720*/  FADD R2, R0.reuse, -12583039 ;  /* 0xcb40007f00027421 */ /* 0x040fe20000000000 */
[----:B------:R-:W-:-:S03]  /*2730*/  SHF.L.U32 R0, R0, 0x17, RZ ;  /* 0x0000001700007819 */ /* 0x000fc600000006ff */
[----:B------:R-:W-:-:S04]  /*2740*/  FFMA R2, R11, 1.4426950216293334961, -R2 ;  /* 0x3fb8aa3b0b027823 */ /* 0x000fc80000000802 */
[----:B------:R-:W-:-:S04]  /*2750*/  FFMA R2, R11, 1.925963033500011079e-08, R2 ;  /* 0x32a570600b027823 */ /* 0x000fc80000000002 */
[----:B------:R-:W0:Y:S02]  /*2760*/  MUFU.EX2 R11, R2 ;  /* 0x00000002000b7308 */ /* 0x000e240000000800 */
[----:B0-----:R-:W-:-:S04]  /*2770*/  FMUL R0, R0, R11 ;  /* 0x0000000b00007220 */ /* 0x001fc80000400000 */
[----:B------:R-:W-:Y:S01]  /*2780*/  FADD R3, R3, R0 ;  /* 0x0000000003037221 */ /* 0x000fe20000000000 */
[----:B------:R3:W-:Y:S06]  /*2790*/  ST.E desc[UR4][R8.64], R0 ;  /* 0x0000000008007985 */ /* 0x0007ec000c101904 */
.L_x_20:
[----:B0123--:R-:W0:Y:S01]  /*27a0*/  LDC R8, c[0x0][0x3a4] ;  /* 0x0000e900ff087b82 */ /* 0x00fe220000000800 */
[----:B-----5:R-:W-:Y:S01]  /*27b0*/  IMAD.MOV.U32 R0, RZ, RZ, RZ ;  /* 0x000000ffff007224 */ /* 0x020fe200078e00ff */
[----:B0-----:R-:W-:-:S13]  /*27c0*/  ISETP.GE.AND P0, PT, R8, 0x1, PT ;  /* 0x000000010800780c */ /* 0x001fda0003f06270 */
[----:B------:R-:W-:Y:S05]  /*27d0*/  @!P0 BRA `(.L_x_25) ;  /* 0x0000003000788947 */ /* 0x000fea0003800000 */
[C---:B------:R-:W-:Y:S01]  /*27e0*/  ISETP.GE.U32.AND P0, PT, R8.reuse, 0x10, PT ;  /* 0x000000100800780c */ /* 0x040fe20003f06070 */
[----:B------:R-:W-:Y:S01]  /*27f0*/  HFMA2 R11, -RZ, RZ, 0, 0 ;  /* 0x00000000ff0b7431 */ /* 0x000fe200000001ff */
[----:B------:R-:W-:-:S11]  /*2800*/  LOP3.LUT R2, R8, 0xf, RZ, 0xc0, !PT ;  /* 0x0000000f08027812 */ /* 0x000fd600078ec0ff */
[----:B------:R-:W-:Y:S05]  /*2810*/  @!P0 BRA `(.L_x_26) ;  /* 0x0000001000b88947 */ /* 0x000fea0003800000 */
[----:B------:R-:W-:Y:S01]  /*2820*/  IADD3 R0, P0, PT, R4, 0x20, RZ ;  /* 0x0000002004007810 */ /* 0x000fe20007f1e0ff */
[----:B------:R-:W-:Y:S01]  /*2830*/  BSSY.RECONVERGENT B2, `(.L_x_26) ;  /* 0x000012c000027945 */ /* 0x000fe20003800200 */
[----:B------:R-:W-:-:S03]  /*2840*/  LOP3.LUT R11, R8, 0x7ffffff0, RZ, 0xc0, !PT ;  /* 0x7ffffff0080b7812 */ /* 0x000fc600078ec0ff */
[----:B------:R-:W-:Y:S01]  /*2850*/  IMAD.X R13, RZ, RZ, R5, P0 ;  /* 0x000000ffff0d7224 */ /* 0x000fe200000e0605 */
[----:B------:R-:W-:-:S07]  /*2860*/  IADD3 R10, PT, PT, -R11, RZ, RZ ;  /* 0x000000ff0b0a7210 */ /* 0x000fce0007ffe1ff */
.L_x_59:
[----:B------:R-:W-:Y:S01]  /*2870*/  R2UR UR4, R6 ;  /* 0x00000000060472ca */ /* 0x000fe200000e0000 */
[----:B0-----:R-:W-:Y:S01]  /*2880*/  IMAD.MOV.U32 R8, RZ, RZ, R0 ;  /* 0x000000ffff087224 */ /* 0x001fe200078e0000 */
[----:B------:R-:W-:Y:S02]  /*2890*/  R2UR UR5, R7 ;  /* 0x00000000070572ca */ /* 0x000fe400000e0000 */
[----:B------:R-:W-:-:S11]  /*28a0*/  MOV R9, R13 ;  /* 0x0000000d00097202 */ /* 0x000fd60000000f00 */
[----:B------:R-:W2:Y:S01]  /*28b0*/  LD.E R0, desc[UR4][R8.64+-0x20] ;  /* 0xffffe00408007980 */ /* 0x000ea2000c101900 */
[----:B------:R-:W0:Y:S01]  /*28c0*/  MUFU.RCP R12, R3 ;  /* 0x00000003000c7308 */ /* 0x000e220000001000 */
[----:B------:R-:W-:Y:S01]  /*28d0*/  BSSY.RECONVERGENT B3, `(.L_x_27) ;  /* 0x000000b000037945 */ /* 0x000fe20003800200 */
[----:B0-----:R-:W-:-:S04]  /*28e0*/  FFMA R13, R12, -R3, 1 ;  /* 0x3f8000000c0d7423 */ /* 0x001fc80000000803 */
[----:B------:R-:W-:Y:S02]  /*28f0*/  FFMA R13, R12, R13, R12 ;  /* 0x0000000d0c0d7223 */ /* 0x000fe4000000000c */
[----:B--2---:R-:W0:Y:S02]  /*2900*/  FCHK P0, R0, R3 ;  /* 0x0000000300007302 */ /* 0x004e240000000000 */
[----:B------:R-:W-:-:S04]  /*2910*/  FFMA R12, R0, R13, RZ ;  /* 0x0000000d000c7223 */ /* 0x000fc800000000ff */
[----:B------:R-:W-:-:S04]  /*2920*/  FFMA R14, R12, -R3, R0 ;  /* 0x800000030c0e7223 */ /* 0x000fc80000000000 */
[----:B------:R-:W-:Y:S01]  /*2930*/  FFMA R13, R13, R14, R12 ;  /* 0x0000000e0d0d7223 */ /* 0x000fe2000000000c */
[----:B0-----:R-:W-:Y:S06]  /*2940*/  @!P0 BRA `(.L_x_28) ;  /* 0x00000000000c8947 */ /* 0x001fec0003800000 */
[----:B------:R-:W-:-:S07]  /*2950*/  MOV R12, 0x2970 ;  /* 0x00002970000c7802 */ /* 0x000fce0000000f00 */
[----:B------:R-:W-:Y:S05]  /*2960*/  CALL.REL.NOINC `($__internal_1_$__cuda_sm3x_div_rn_noftz_f32_slowpath) ;  /* 0x0000003000a07944 */ /* 0x000fea0003c00000 */
[----:B------:R-:W-:-:S07]  /*2970*/  IMAD.MOV.U32 R13, RZ, RZ, R0 ;  /* 0x000000ffff0d7224 */ /* 0x000fce00078e0000 */
.L_x_28:
[----:B------:R-:W-:Y:S05]  /*2980*/  BSYNC.RECONVERGENT B3 ;  /* 0x0000000000037941 */ /* 0x000fea0003800200 */
.L_x_27:
[----:B------:R-:W-:Y:S02]  /*2990*/  R2UR UR4, R6 ;  /* 0x00000000060472ca */ /* 0x000fe400000e0000 */
[----:B------:R-:W-:-:S13]  /*29a0*/  R2UR UR5, R7 ;  /* 0x00000000070572ca */ /* 0x000fda00000e0000 */
[----:B------:R-:W2:Y:S01]  /*29b0*/  LD.E R19, desc[UR4][R8.64+-0x1c] ;  /* 0xffffe40408137980 */ /* 0x000ea2000c101900 */
[----:B------:R-:W0:Y:S01]  /*29c0*/  MUFU.RCP R0, R3 ;  /* 0x0000000300007308 */ /* 0x000e220000001000 */
[----:B------:R-:W-:Y:S02]  /*29d0*/  BSSY.RECONVERGENT B3, `(.L_x_29) ;  /* 0x000000d000037945 */ /* 0x000fe40003800200 */
[----:B------:R1:W-:Y:S01]  /*29e0*/  ST.E desc[UR4][R8.64+-0x20], R13 ;  /* 0xffffe00d08007985 */ /* 0x0003e2000c101904 */
[----:B0-----:R-:W-:-:S04]  /*29f0*/  FFMA R15, R0, -R3, 1 ;  /* 0x3f800000000f7423 */ /* 0x001fc80000000803 */
[----:B------:R-:W-:Y:S01]  /*2a00*/  FFMA R0, R0, R15, R0 ;  /* 0x0000000f00007223 */ /* 0x000fe20000000000 */
[----:B--2---:R-:W0:Y:S03]  /*2a10*/  FCHK P0, R19, R3 ;  /* 0x0000000313007302 */ /* 0x004e260000000000 */
[----:B------:R-:W-:-:S04]  /*2a20*/  FFMA R12, R0, R19, RZ ;  /* 0x00000013000c7223 */ /* 0x000fc800000000ff */
[----:B------:R-:W-:-:S04]  /*2a30*/  FFMA R15, R12, -R3, R19 ;  /* 0x800000030c0f7223 */ /* 0x000fc80000000013 */
[----:B------:R-:W-:Y:S01]  /*2a40*/  FFMA R15, R0, R15, R12 ;  /* 0x0000000f000f7223 */ /* 0x000fe2000000000c */
[----:B01----:R-:W-:Y:S06]  /*2a50*/  @!P0 BRA `(.L_x_30) ;  /* 0x0000000000108947 */ /* 0x003fec0003800000 */
[----:B------:R-:W-:Y:S02]  /*2a60*/  MOV R0, R19 ;  /* 0x0000001300007202 */ /* 0x000fe40000000f00 */
[----:B------:R-:W-:-:S07]  /*2a70*/  MOV R12, 0x2a90 ;  /* 0x00002a90000c7802 */ /* 0x000fce0000000f00 */
[----:B------:R-:W-:Y:S05]  /*2a80*/  CALL.REL.NOINC `($__internal_1_$__cuda_sm3x_div_rn_noftz_f32_slowpath) ;  /* 0x0000003000587944 */ /* 0x000fea0003c00000 */
[----:B------:R-:W-:-:S07]  /*2a90*/  IMAD.MOV.U32 R15, RZ, RZ, R0 ;  /* 0x000000ffff0f7224 */ /* 0x000fce00078e0000 */
.L_x_30:
[----:B------:R-:W-:Y:S05]  /*2aa0*/  BSYNC.RECONVERGENT B3 ;  /* 0x0000000000037941 */ /* 0x000fea0003800200 */
.L_x_29:
        /* <DEDUP_REMOVED lines=17> */
.L_x_32:
[----:B------:R-:W-:Y:S05]  /*2bc0*/  BSYNC.RECONVERGENT B3 ;  /* 0x0000000000037941 */ /* 0x000fea0003800200 */
.L_x_31:
        /* <DEDUP_REMOVED lines=17> */
.L_x_34:
[----:B------:R-:W-:Y:S05]  /*2ce0*/  BSYNC.RECONVERGENT B3 ;  /* 0x0000000000037941 */ /* 0x000fea0003800200 */
.L_x_33:
        /* <DEDUP_REMOVED lines=17> */
.L_x_36:
[----:B------:R-:W-:Y:S05]  /*2e00*/  BSYNC.RECONVERGENT B3 ;  /* 0x0000000000037941 */ /* 0x000fea0003800200 */
.L_x_35:
        /* <DEDUP_REMOVED lines=17> */
.L_x_38:
[----:B------:R-:W-:Y:S05]  /*2f20*/  BSYNC.RECONVERGENT B3 ;  /* 0x0000000000037941 */ /* 0x000fea0003800200 */
.L_x_37:
        /* <DEDUP_REMOVED lines=17> */
.L_x_40:
[----:B------:R-:W-:Y:S05]  /*3040*/  BSYNC.RECONVERGENT B3 ;  /* 0x0000000000037941 */ /* 0x000fea0003800200 */
.L_x_39:
        /* <DEDUP_REMOVED lines=17> */
.L_x_42:
[----:B------:R-:W-:Y:S05]  /*3160*/  BSYNC.RECONVERGENT B3 ;  /* 0x0000000000037941 */ /* 0x000fea0003800200 */
.L_x_41:
        /* <DEDUP_REMOVED lines=17> */
.L_x_44:
[----:B------:R-:W-:Y:S05]  /*3280*/  BSYNC.RECONVERGENT B3 ;  /* 0x0000000000037941 */ /* 0x000fea0003800200 */
.L_x_43:
        /* <DEDUP_REMOVED lines=17> */
.L_x_46:
[----:B------:R-:W-:Y:S05]  /*33a0*/  BSYNC.RECONVERGENT B3 ;  /* 0x0000000000037941 */ /* 0x000fea0003800200 */
.L_x_45:
        /* <DEDUP_REMOVED lines=17> */
.L_x_48:
[----:B------:R-:W-:Y:S05]  /*34c0*/  BSYNC.RECONVERGENT B3 ;  /* 0x0000000000037941 */ /* 0x000fea0003800200 */
.L_x_47:
        /* <DEDUP_REMOVED lines=17> */
.L_x_50:
[----:B------:R-:W-:Y:S05]  /*35e0*/  BSYNC.RECONVERGENT B3 ;  /* 0x0000000000037941 */ /* 0x000fea0003800200 */
.L_x_49:
        /* <DEDUP_REMOVED lines=17> */
.L_x_52:
[----:B------:R-:W-:Y:S05]  /*3700*/  BSYNC.RECONVERGENT B3 ;  /* 0x0000000000037941 */ /* 0x000fea0003800200 */
.L_x_51:
        /* <DEDUP_REMOVED lines=17> */
.L_x_54:
[----:B------:R-:W-:Y:S05]  /*3820*/  BSYNC.RECONVERGENT B3 ;  /* 0x0000000000037941 */ /* 0x000fea0003800200 */
.L_x_53:
        /* <DEDUP_REMOVED lines=17> */
.L_x_56:
[----:B------:R-:W-:Y:S05]  /*3940*/  BSYNC.RECONVERGENT B3 ;  /* 0x0000000000037941 */ /* 0x000fea0003800200 */
.L_x_55:
        /* <DEDUP_REMOVED lines=17> */
.L_x_58:
[----:B------:R-:W-:Y:S05]  /*3a60*/  BSYNC.RECONVERGENT B3 ;  /* 0x0000000000037941 */ /* 0x000fea0003800200 */
.L_x_57:
[----:B------:R-:W-:Y:S02]  /*3a70*/  IADD3 R10, PT, PT, R10, 0x10, RZ ;  /* 0x000000100a0a7810 */ /* 0x000fe40007ffe0ff */
[----:B------:R-:W-:Y:S02]  /*3a80*/  R2UR UR4, R6 ;  /* 0x00000000060472ca */ /* 0x000fe400000e0000 */
[----:B------:R-:W-:Y:S02]  /*3a90*/  R2UR UR5, R7 ;  /* 0x00000000070572ca */ /* 0x000fe400000e0000 */
[----:B------:R-:W-:Y:S02]  /*3aa0*/  ISETP.NE.AND P0, PT, R10, RZ, PT ;  /* 0x000000ff0a00720c */ /* 0x000fe40003f05270 */
[----:B------:R-:W-:-:S05]  /*3ab0*/  IADD3 R0, P1, PT, R8, 0x40, RZ ;  /* 0x0000004008007810 */ /* 0x000fca0007f3e0ff */
[----:B------:R-:W-:-:S04]  /*3ac0*/  IMAD.X R13, RZ, RZ, R9, P1 ;  /* 0x000000ffff0d7224 */ /* 0x000fc800008e0609 */
[----:B------:R0:W-:Y:S02]  /*3ad0*/  ST.E desc[UR4][R8.64+0x1c], R15 ;  /* 0x00001c0f08007985 */ /* 0x0001e4000c101904 */
[----:B------:R-:W-:Y:S05]  /*3ae0*/  @P0 BRA `(.L_x_59) ;  /* 0xffffffec00600947 */ /* 0x000fea000383ffff */
[----:B------:R-:W-:Y:S05]  /*3af0*/  BSYNC.RECONVERGENT B2 ;  /* 0x0000000000027941 */ /* 0x000fea0003800200 */
.L_x_26:
[----:B------:R-:W-:-:S13]  /*3b00*/  ISETP.NE.AND P0, PT, R2, RZ, PT ;  /* 0x000000ff0200720c */ /* 0x000fda0003f05270 */
[----:B------:R-:W-:Y:S05]  /*3b10*/  @!P0 BRA `(.L_x_60) ;  /* 0x0000001000248947 */ /* 0x000fea0003800000 */
[----:B------:R-:W1:Y:S01]  /*3b20*/  LDC R10, c[0x0][0x3a4] ;  /* 0x0000e900ff0a7b82 */ /* 0x000e620000000800 */
[----:B------:R-:W-:Y:S02]  /*3b30*/  ISETP.GE.U32.AND P0, PT, R2, 0x8, PT ;  /* 0x000000080200780c */ /* 0x000fe40003f06070 */
[----:B-1----:R-:W-:-:S11]  /*3b40*/  LOP3.LUT R10, R10, 0x7, RZ, 0xc0, !PT ;  /* 0x000000070a0a7812 */ /* 0x002fd600078ec0ff */
[----:B------:R-:W-:Y:S05]  /*3b50*/  @!P0 BRA `(.L_x_61) ;  /* 0x0000000800508947 */ /* 0x000fea0003800000 */
[----:B------:R-:W-:Y:S01]  /*3b60*/  R2UR UR4, R6 ;  /* 0x00000000060472ca */ /* 0x000fe200000e0000 */
[----:B0-----:R-:W-:Y:S01]  /*3b70*/  IMAD.WIDE.U32 R8, R11, 0x4, R4 ;  /* 0x000000040b087825 */ /* 0x001fe200078e0004 */
[----:B------:R-:W-:-:S13]  /*3b80*/  R2UR UR5, R7 ;  /* 0x00000000070572ca */ /* 0x000fda00000e0000 */
        /* <DEDUP_REMOVED lines=10> */
[----:B------:R-:W-:Y:S02]  /*3c30*/  MOV R0, R15 ;  /* 0x0000000f00007202 */ /* 0x000fe40000000f00 */
[----:B------:R-:W-:-:S07]  /*3c40*/  MOV R12, 0x3c60 ;  /* 0x00003c60000c7802 */ /* 0x000fce0000000f00 */
[----:B------:R-:W-:Y:S05]  /*3c50*/  CALL.REL.NOINC `($__internal_1_$__cuda_sm3x_div_rn_noftz_f32_slowpath) ;  /* 0x0000001c00e47944 */ /* 0x000fea0003c00000 */
[----:B------:R-:W-:-:S07]  /*3c60*/  IMAD.MOV.U32 R13, RZ, RZ, R0 ;  /* 0x000000ffff0d7224 */ /* 0x000fce00078e0000 */
.L_x_63:
[----:B------:R-:W-:Y:S05]  /*3c70*/  BSYNC.RECONVERGENT B2 ;  /* 0x0000000000027941 */ /* 0x000fea0003800200 */
.L_x_62:
        /* <DEDUP_REMOVED lines=17> */
.L_x_65:
[----:B------:R-:W-:Y:S05]  /*3d90*/  BSYNC.RECONVERGENT B2 ;  /* 0x0000000000027941 */ /* 0x000fea0003800200 */
.L_x_64:
        /* <DEDUP_REMOVED lines=17> */
.L_x_67:
[----:B------:R-:W-:Y:S05]  /*3eb0*/  BSYNC.RECONVERGENT B2 ;  /* 0x0000000000027941 */ /* 0x000fea0003800200 */
.L_x_66:
        /* <DEDUP_REMOVED lines=17> */
.L_x_69:
[----:B------:R-:W-:Y:S05]  /*3fd0*/  BSYNC.RECONVERGENT B2 ;  /* 0x0000000000027941 */ /* 0x000fea0003800200 */
.L_x_68:
        /* <DEDUP_REMOVED lines=17> */
.L_x_71:
[----:B------:R-:W-:Y:S05]  /*40f0*/  BSYNC.RECONVERGENT B2 ;  /* 0x0000000000027941 */ /* 0x000fea0003800200 */
.L_x_70:
        /* <DEDUP_REMOVED lines=17> */
.L_x_73:
[----:B------:R-:W-:Y:S05]  /*4210*/  BSYNC.RECONVERGENT B2 ;  /* 0x0000000000027941 */ /* 0x000fea0003800200 */
.L_x_72:
        /* <DEDUP_REMOVED lines=17> */
.L_x_75:
[----:B------:R-:W-:Y:S05]  /*4330*/  BSYNC.RECONVERGENT B2 ;  /* 0x0000000000027941 */ /* 0x000fea0003800200 */
.L_x_74:
        /* <DEDUP_REMOVED lines=17> */
.L_x_77:
[----:B------:R-:W-:Y:S05]  /*4450*/  BSYNC.RECONVERGENT B2 ;  /* 0x0000000000027941 */ /* 0x000fea0003800200 */
.L_x_76:
[----:B------:R-:W-:Y:S02]  /*4460*/  R2UR UR4, R6 ;  /* 0x00000000060472ca */ /* 0x000fe400000e0000 */
[----:B------:R-:W-:Y:S02]  /*4470*/  R2UR UR5, R7 ;  /* 0x00000000070572ca */ /* 0x000fe400000e0000 */
[----:B------:R-:W-:-:S11]  /*4480*/  IADD3 R11, PT, PT, R11, 0x8, RZ ;  /* 0x000000080b0b7810 */ /* 0x000fd60007ffe0ff */
[----:B------:R1:W-:Y:S02]  /*4490*/  ST.E desc[UR4][R8.64+0x1c], R15 ;  /* 0x00001c0f08007985 */ /* 0x0003e4000c101904 */
.L_x_61:
[----:B------:R-:W-:Y:S01]  /*44a0*/  ISETP.NE.AND P0, PT, R10, RZ, PT ;  /* 0x000000ff0a00720c */ /* 0x000fe20003f05270 */
[----:B------:R-:W-:-:S12]  /*44b0*/  BSSY.RECONVERGENT B2, `(.L_x_60) ;  /* 0x000006f000027945 */ /* 0x000fd80003800200 */
[----:B------:R-:W-:Y:S05]  /*44c0*/  @!P0 BRA `(.L_x_78) ;  /* 0x0000000400b48947 */ /* 0x000fea0003800000 */
[----:B------:R-:W2:Y:S01]  /*44d0*/  LDC R0, c[0x0][0x3a4] ;  /* 0x0000e900ff007b82 */ /* 0x000ea20000000800 */
[----:B------:R-:W-:Y:S02]  /*44e0*/  ISETP.GE.U32.AND P0, PT, R10, 0x4, PT ;  /* 0x000000040a00780c */ /* 0x000fe40003f06070 */
[----:B--2---:R-:W-:-:S11]  /*44f0*/  LOP3.LUT R10, R0, 0x3, RZ, 0xc0, !PT ;  /* 0x00000003000a7812 */ /* 0x004fd600078ec0ff */
[----:B------:R-:W-:Y:S05]  /*4500*/  @!P0 BRA `(.L_x_79) ;  /* 0x0000000400308947 */ /* 0x000fea0003800000 */
[----:B------:R-:W-:Y:S01]  /*4510*/  R2UR UR4, R6 ;  /* 0x00000000060472ca */ /* 0x000fe200000e0000 */
[----:B01----:R-:W-:Y:S01]  /*4520*/  IMAD.WIDE.U32 R8, R11, 0x4, R4 ;  /* 0x000000040b087825 */ /* 0x003fe200078e0004 */
        /* <DEDUP_REMOVED lines=11> */
[----:B------:R-:W-:Y:S01]  /*45e0*/  IMAD.MOV.U32 R0, RZ, RZ, R15 ;  /* 0x000000ffff007224 */ /* 0x000fe200078e000f */
[----:B------:R-:W-:-:S07]  /*45f0*/  MOV R12, 0x4610 ;  /* 0x00004610000c7802 */ /* 0x000fce0000000f00 */
[----:B------:R-:W-:Y:S05]  /*4600*/  CALL.REL.NOINC `($__internal_1_$__cuda_sm3x_div_rn_noftz_f32_slowpath) ;  /* 0x0000001400787944 */ /* 0x000fea0003c00000 */
[----:B------:R-:W-:-:S07]  /*4610*/  MOV R13, R0 ;  /* 0x00000000000d7202 */ /* 0x000fce0000000f00 */
.L_x_81:
[----:B------:R-:W-:Y:S05]  /*4620*/  BSYNC.RECONVERGENT B3 ;  /* 0x0000000000037941 */ /* 0x000fea0003800200 */
.L_x_80:
        /* <DEDUP_REMOVED lines=13> */
[----:B------:R-:W-:Y:S01]  /*4700*/  IMAD.MOV.U32 R0, RZ, RZ, R19 ;  /* 0x000000ffff007224 */ /* 0x000fe200078e0013 */
[----:B------:R-:W-:-:S07]  /*4710*/  MOV R12, 0x4730 ;  /* 0x00004730000c7802 */ /* 0x000fce0000000f00 */
[----:B------:R-:W-:Y:S05]  /*4720*/  CALL.REL.NOINC `($__internal_1_$__cuda_sm3x_div_rn_noftz_f32_slowpath) ;  /* 0x0000001400307944 */ /* 0x000fea0003c00000 */
[----:B------:R-:W-:-:S07]  /*4730*/  MOV R15, R0 ;  /* 0x00000000000f7202 */ /* 0x000fce0000000f00 */
.L_x_83:
[----:B------:R-:W-:Y:S05]  /*4740*/  BSYNC.RECONVERGENT B3 ;  /* 0x0000000000037941 */ /* 0x000fea0003800200 */
.L_x_82:
        /* <DEDUP_REMOVED lines=17> */
.L_x_85:
[----:B------:R-:W-:Y:S05]  /*4860*/  BSYNC.RECONVERGENT B3 ;  /* 0x0000000000037941 */ /* 0x000fea0003800200 */
.L_x_84:
        /* <DEDUP_REMOVED lines=17> */
.L_x_87:
[----:B------:R-:W-:Y:S05]  /*4980*/  BSYNC.RECONVERGENT B3 ;  /* 0x0000000000037941 */ /* 0x000fea0003800200 */
.L_x_86:
[----:B------:R-:W-:Y:S01]  /*4990*/  R2UR UR4, R6 ;  /* 0x00000000060472ca */ /* 0x000fe200000e0000 */
[----:B------:R-:W-:Y:S01]  /*49a0*/  VIADD R11, R11, 0x4 ;  /* 0x000000040b0b7836 */ /* 0x000fe20000000000 */
[----:B------:R-:W-:-:S13]  /*49b0*/  R2UR UR5, R7 ;  /* 0x00000000070572ca */ /* 0x000fda00000e0000 */
[----:B------:R2:W-:Y:S02]  /*49c0*/  ST.E desc[UR4][R8.64+0xc], R15 ;  /* 0x00000c0f08007985 */ /* 0x0005e4000c101904 */
.L_x_79:
[----:B------:R-:W-:-:S13]  /*49d0*/  ISETP.NE.AND P0, PT, R10, RZ, PT ;  /* 0x000000ff0a00720c */ /* 0x000fda0003f05270 */
[----:B------:R-:W-:Y:S05]  /*49e0*/  @!P0 BRA `(.L_x_78) ;  /* 0x00000000006c8947 */ /* 0x000fea0003800000 */
[----:B012---:R-:W-:Y:S01]  /*49f0*/  IMAD.WIDE.U32 R8, R11, 0x4, R4 ;  /* 0x000000040b087825 */ /* 0x007fe200078e0004 */
[----:B------:R-:W-:-:S07]  /*4a00*/  IADD3 R10, PT, PT, -R10, RZ, RZ ;  /* 0x000000ff0a0a7210 */ /* 0x000fce0007ffe1ff */
.L_x_90:
[----:B------:R-:W-:Y:S02]  /*4a10*/  R2UR UR4, R6 ;  /* 0x00000000060472ca */ /* 0x000fe400000e0000 */
[----:B------:R-:W-:-:S13]  /*4a20*/  R2UR UR5, R7 ;  /* 0x00000000070572ca */ /* 0x000fda00000e0000 */
[----:B------:R-:W2:Y:S01]  /*4a30*/  LD.E R14, desc[UR4][R8.64] ;  /* 0x00000004080e7980 */ /* 0x000ea2000c101900 */
[----:B------:R-:W0:Y:S01]  /*4a40*/  MUFU.RCP R0, R3 ;  /* 0x0000000300007308 */ /* 0x000e220000001000 */
[----:B------:R-:W-:Y:S01]  /*4a50*/  VIADD R10, R10, 0x1 ;  /* 0x000000010a0a7836 */ /* 0x000fe20000000000 */
[----:B------:R-:W-:Y:S04]  /*4a60*/  BSSY.RECONVERGENT B3, `(.L_x_88) ;  /* 0x000000d000037945 */ /* 0x000fe80003800200 */
[----:B------:R-:W-:Y:S01]  /*4a70*/  ISETP.NE.AND P2, PT, R10, RZ, PT ;  /* 0x000000ff0a00720c */ /* 0x000fe20003f45270 */
[----:B0-----:R-:W-:-:S04]  /*4a80*/  FFMA R11, R0, -R3, 1 ;  /* 0x3f800000000b7423 */ /* 0x001fc80000000803 */
[----:B------:R-:W-:Y:S01]  /*4a90*/  FFMA R0, R0, R11, R0 ;  /* 0x0000000b00007223 */ /* 0x000fe20000000000 */
[----:B--2---:R-:W0:Y:S03]  /*4aa0*/  FCHK P0, R14, R3 ;  /* 0x000000030e007302 */ /* 0x004e260000000000 */
        /* <DEDUP_REMOVED lines=8> */
.L_x_89:
[----:B------:R-:W-:Y:S05]  /*4b30*/  BSYNC.RECONVERGENT B3 ;  /* 0x0000000000037941 */ /* 0x000fea0003800200 */
.L_x_88:
[----:B------:R-:W-:Y:S02]  /*4b40*/  R2UR UR4, R6 ;  /* 0x00000000060472ca */ /* 0x000fe400000e0000 */
[----:B------:R-:W-:-:S13]  /*4b50*/  R2UR UR5, R7 ;  /* 0x00000000070572ca */ /* 0x000fda00000e0000 */
[----:B------:R0:W-:Y:S02]  /*4b60*/  ST.E desc[UR4][R8.64], R11 ;  /* 0x0000000b08007985 */ /* 0x0001e4000c101904 */
[----:B0-----:R-:W-:-:S04]  /*4b70*/  IADD3 R8, P0, PT, R8, 0x4, RZ ;  /* 0x0000000408087810 */ /* 0x001fc80007f1e0ff */
[----:B------:R-:W-:Y:S01]  /*4b80*/  IADD3.X R9, PT, PT, RZ, R9, RZ, P0, !PT ;  /* 0x00000009ff097210 */ /* 0x000fe200007fe4ff */
[----:B------:R-:W-:Y:S08]  /*4b90*/  @P2 BRA `(.L_x_90) ;  /* 0xfffffffc009c2947 */ /* 0x000ff0000383ffff */
.L_x_78:
[----:B------:R-:W-:Y:S05]  /*4ba0*/  BSYNC.RECONVERGENT B2 ;  /* 0x0000000000027941 */ /* 0x000fea0003800200 */
.L_x_60:
[----:B------:R-:W3:Y:S01]  /*4bb0*/  LDC R10, c[0x0][0x3a4] ;  /* 0x0000e900ff0a7b82 */ /* 0x000ee20000000800 */
[----:B------:R-:W-:Y:S01]  /*4bc0*/  HFMA2 R11, -RZ, RZ, 0, 0 ;  /* 0x00000000ff0b7431 */ /* 0x000fe200000001ff */
[----:B------:R-:W-:Y:S01]  /*4bd0*/  ISETP.NE.AND P2, PT, R2, RZ, PT ;  /* 0x000000ff0200720c */ /* 0x000fe20003f45270 */
[----:B------:R-:W-:Y:S01]  /*4be0*/  IMAD.MOV.U32 R0, RZ, RZ, RZ ;  /* 0x000000ffff007224 */ /* 0x000fe200078e00ff */
[----:B---3--:R-:W-:-:S13]  /*4bf0*/  ISETP.GE.U32.AND P0, PT, R10, 0x10, PT ;  /* 0x000000100a00780c */ /* 0x008fda0003f06070 */
[----:B------:R-:W-:Y:S05]  /*4c00*/  @!P0 BRA `(.L_x_91) ;  /* 0x0000000400888947 */ /* 0x000fea0003800000 */
[----:B------:R-:W-:Y:S01]  /*4c10*/  IADD3 R18, P0, PT, R4, 0x20, RZ ;  /* 0x0000002004127810 */ /* 0x000fe20007f1e0ff */
[----:B------:R-:W-:Y:S01]  /*4c20*/  BSSY.RECONVERGENT B0, `(.L_x_91) ;  /* 0x0000060000007945 */ /* 0x000fe20003800200 */
[----:B------:R-:W-:Y:S01]  /*4c30*/  LOP3.LUT R11, R10, 0x7ffffff0, RZ, 0xc0, !PT ;  /* 0x7ffffff00a0b7812 */ /* 0x000fe200078ec0ff */
[----:B------:R-:W-:Y:S01]  /*4c40*/  IMAD.MOV.U32 R0, RZ, RZ, RZ ;  /* 0x000000ffff007224 */ /* 0x000fe200078e00ff */
[----:B------:R-:W-:Y:S01]  /*4c50*/  MOV R12, R16 ;  /* 0x00000010000c7202 */ /* 0x000fe20000000f00 */
[----:B------:R-:W-:Y:S01]  /*4c60*/  IMAD.X R19, RZ, RZ, R5, P0 ;  /* 0x000000ffff137224 */ /* 0x000fe200000e0605 */
[----:B------:R-:W-:-:S07]  /*4c70*/  IADD3 R3, PT, PT, -R11, RZ, RZ ;  /* 0x000000ff0b037210 */ /* 0x000fce0007ffe1ff */
.L_x_92:
[----:B012---:R-:W0:Y:S01]  /*4c80*/  LDC.64 R8, c[0x0][0x390] ;  /* 0x0000e400ff087b82 */ /* 0x007e220000000a00 */
[C---:B------:R-:W-:Y:S02]  /*4c90*/  R2UR UR6, R6.reuse ;  /* 0x00000000060672ca */ /* 0x040fe400000e0000 */
[C---:B------:R-:W-:Y:S02]  /*4ca0*/  R2UR UR7, R7.reuse ;  /* 0x00000000070772ca */ /* 0x040fe400000e0000 */
[C---:B------:R-:W-:Y:S02]  /*4cb0*/  R2UR UR4, R6.reuse ;  /* 0x00000000060472ca */ /* 0x040fe400000e0000 */
[C---:B------:R-:W-:Y:S01]  /*4cc0*/  R2UR UR5, R7.reuse ;  /* 0x00000000070572ca */ /* 0x040fe200000e0000 */
[----:B------:R-:W1:Y:S01]  /*4cd0*/  LDC R13, c[0x0][0x3a8] ;  /* 0x0000ea00ff0d7b82 */ /* 0x000e620000000800 */
[----:B------:R-:W-:Y:S02]  /*4ce0*/  R2UR UR10, R6 ;  /* 0x00000000060a72ca */ /* 0x000fe400000e0000 */
[----:B------:R-:W-:-:S02]  /*4cf0*/  R2UR UR11, R7 ;  /* 0x00000000070b72ca */ /* 0x000fc400000e0000 */
[C---:B------:R-:W-:Y:S02]  /*4d00*/  R2UR UR8, R6.reuse ;  /* 0x00000000060872ca */ /* 0x040fe400000e0000 */
[C---:B------:R-:W-:Y:S02]  /*4d10*/  R2UR UR9, R7.reuse ;  /* 0x00000000070972ca */ /* 0x040fe400000e0000 */
[----:B------:R-:W-:Y:S02]  /*4d20*/  R2UR UR12, R6 ;  /* 0x00000000060c72ca */ /* 0x000fe400000e0000 */
[----:B------:R-:W-:Y:S01]  /*4d30*/  R2UR UR13, R7 ;  /* 0x00000000070d72ca */ /* 0x000fe200000e0000 */
[----:B0-----:R-:W-:-:S05]  /*4d40*/  IMAD.WIDE R8, R12, 0x4, R8 ;  /* 0x000000040c087825 */ /* 0x001fca00078e0208 */
[----:B------:R0:W2:Y:S01]  /*4d50*/  LDG.E R24, desc[UR6][R8.64] ;  /* 0x0000000608187981 */ /* 0x0000a2000c1e1900 */
[----:B-1----:R-:W-:Y:S01]  /*4d60*/  IMAD.WIDE R14, R13, 0x4, R8 ;  /* 0x000000040d0e7825 */ /* 0x002fe200078e0208 */
[C---:B------:R-:W-:Y:S02]  /*4d70*/  R2UR UR16, R6.reuse ;  /* 0x00000000061072ca */ /* 0x040fe400000e0000 */
[----:B------:R-:W-:Y:S02]  /*4d80*/  R2UR UR17, R7 ;  /* 0x00000000071172ca */ /* 0x000fe400000e0000 */
[----:B------:R-:W-:Y:S01]  /*4d90*/  R2UR UR14, R6 ;  /* 0x00000000060e72ca */ /* 0x000fe200000e0000 */
[----:B0-----:R-:W-:Y:S01]  /*4da0*/  IMAD.MOV.U32 R8, RZ, RZ, R18 ;  /* 0x000000ffff087224 */ /* 0x001fe200078e0012 */
[----:B------:R-:W-:Y:S01]  /*4db0*/  MOV R9, R19 ;  /* 0x0000001300097202 */ /* 0x000fe20000000f00 */
[----:B------:R-:W-:Y:S01]  /*4dc0*/  IMAD.WIDE R20, R13, 0x4, R14 ;  /* 0x000000040d147825 */ /* 0x000fe200078e020e */
[----:B------:R-:W-:Y:S01]  /*4dd0*/  R2UR UR15, R7 ;  /* 0x00000000070f72ca */ /* 0x000fe200000e0000 */
[----:B------:R0:W3:Y:S04]  /*4de0*/  LDG.E R32, desc[UR10][R14.64] ;  /* 0x0000000a0e207981 */ /* 0x0000e8000c1e1900 */
[----:B------:R-:W2:Y:S01]  /*4df0*/  LD.E R29, desc[UR4][R8.64+-0x20] ;  /* 0xffffe004081d7980 */ /* 0x000ea2000c101900 */
[----:B------:R-:W-:-:S03]  /*4e00*/  IMAD.WIDE R30, R13, 0x4, R20 ;  /* 0x000000040d1e7825 */ /* 0x000fc600078e0214 */
[----:B------:R-:W3:Y:S04]  /*4e10*/  LD.E R33, desc[UR8][R8.64+-0x1c] ;  /* 0xffffe40808217980 */ /* 0x000ee8000c101900 */
[----:B------:R-:W4:Y:S01]  /*4e20*/  LDG.E R34, desc[UR12][R20.64] ;  /* 0x0000000c14227981 */ /* 0x000f22000c1e1900 */
[----:B------:R-:W-:-:S03]  /*4e30*/  IMAD.WIDE R18, R13, 0x4, R30 ;  /* 0x000000040d127825 */ /* 0x000fc600078e021e */
[----:B------:R-:W4:Y:S04]  /*4e40*/  LD.E R35, desc[UR6][R8.64+-0x18] ;  /* 0xffffe80608237980 */ /* 0x000f28000c101900 */
[----:B------:R-:W5:Y:S04]  /*4e50*/  LDG.E R36, desc[UR16][R30.64] ;  /* 0x000000101e247981 */ /* 0x000f68000c1e1900 */
[----:B------:R-:W5:Y:S04]  /*4e60*/  LD.E R37, desc[UR14][R8.64+-0x14] ;  /* 0xffffec0e08257980 */ /* 0x000f68000c101900 */
[----:B------:R-:W5:Y:S04]  /*4e70*/  LD.E R27, desc[UR4][R8.64+-0x10] ;  /* 0xfffff004081b7980 */ /* 0x000f68000c101900 */
[----:B------:R1:W5:Y:S01]  /*4e80*/  LDG.E R28, desc[UR10][R18.64] ;  /* 0x0000000a121c7981 */ /* 0x000362000c1e1900 */
[----:B------:R-:W-:-:S03]  /*4e90*/  IMAD.WIDE R22, R13, 0x4, R18 ;  /* 0x000000040d167825 */ /* 0x000fc600078e0212 */
[----:B------:R-:W5:Y:S04]  /*4ea0*/  LD.E R25, desc[UR8][R8.64+-0xc] ;  /* 0xfffff40808197980 */ /* 0x000f68000c101900 */
[----:B------:R1:W5:Y:S01]  /*4eb0*/  LDG.E R26, desc[UR6][R22.64] ;  /* 0x00000006161a7981 */ /* 0x000362000c1e1900 */
[----:B0-----:R-:W-:-:S03]  /*4ec0*/  IMAD.WIDE R14, R13, 0x4, R22 ;  /* 0x000000040d0e7825 */ /* 0x001fc600078e0216 */
[----:B------:R-:W5:Y:S04]  /*4ed0*/  LD.E R20, desc[UR4][R8.64+-0x8] ;  /* 0xfffff80408147980 */ /* 0x000f68000c101900 */
[----:B------:R0:W5:Y:S01]  /*4ee0*/  LDG.E R21, desc[UR6][R14.64] ;  /* 0x000000060e157981 */ /* 0x000162000c1e1900 */
[----:B-1----:R-:W-:-:S03]  /*4ef0*/  IMAD.WIDE R18, R13, 0x4, R14 ;  /* 0x000000040d127825 */ /* 0x002fc600078e020e */
[----:B------:R-:W5:Y:S01]  /*4f00*/  LD.E R31, desc[UR6][R8.64] ;  /* 0x00000006081f7980 */ /* 0x000f62000c101900 */
[----:B------:R-:W-:-:S03]  /*4f10*/  IMAD.WIDE R22, R13, 0x4, R18 ;  /* 0x000000040d167825 */ /* 0x000fc600078e0212 */
[----:B------:R-:W5:Y:S01]  /*4f20*/  LD.E R30, desc[UR8][R8.64+0x4] ;  /* 0x00000408081e7980 */ /* 0x000f62000c101900 */
[----:B------:R-:W-:Y:S02]  /*4f30*/  R2UR UR18, R6 ;  /* 0x00000000061272ca */ /* 0x000fe400000e0000 */
[----:B------:R-:W-:Y:S01]  /*4f40*/  R2UR UR19, R7 ;  /* 0x00000000071372ca */ /* 0x000fe200000e0000 */
[----:B------:R-:W5:Y:S01]  /*4f50*/  LD.E R39, desc[UR10][R8.64+0x8] ;  /* 0x0000080a08277980 */ /* 0x000f62000c101900 */
[----:B0-----:R-:W-:-:S04]  /*4f60*/  IMAD.WIDE R14, R13, 0x4, R22 ;  /* 0x000000040d0e7825 */ /* 0x001fc800078e0216 */
[----:B--2---:R-:W-:Y:S02]  /*4f70*/  FFMA R24, R29, R24, R0 ;  /* 0x000000181d187223 */ /* 0x004fe40000000000 */
[----:B------:R0:W2:Y:S02]  /*4f80*/  LDG.E R0, desc[UR4][R18.64] ;  /* 0x0000000412007981 */ /* 0x0000a4000c1e1900 */
[----:B---3--:R-:W-:Y:S02]  /*4f90*/  FFMA R24, R33, R32, R24 ;  /* 0x0000002021187223 */ /* 0x008fe40000000018 */
[----:B------:R-:W3:Y:S02]  /*4fa0*/  LD.E R33, desc[UR12][R8.64+0xc] ;  /* 0x00000c0c08217980 */ /* 0x000ee4000c101900 */
[----:B----4-:R-:W-:Y:S02]  /*4fb0*/  FFMA R24, R35, R34, R24 ;  /* 0x0000002223187223 */ /* 0x010fe40000000018 */
[----:B------:R-:W2:Y:S04]  /*4fc0*/  LD.E R35, desc[UR4][R8.64+-0x4] ;  /* 0xfffffc0408237980 */ /* 0x000ea8000c101900 */
[----:B------:R-:W4:Y:S01]  /*4fd0*/  LD.E R34, desc[UR4][R8.64+0x10] ;  /* 0x0000100408227980 */ /* 0x000f22000c101900 */
[----:B-----5:R-:W-:-:S03]  /*4fe0*/  FFMA R36, R37, R36, R24 ;  /* 0x0000002425247223 */ /* 0x020fc60000000018 */
[----:B------:R1:W5:Y:S01]  /*4ff0*/  LDG.E R24, desc[UR6][R22.64] ;  /* 0x0000000616187981 */ /* 0x000362000c1e1900 */
[----:B------:R-:W-:Y:S01]  /*5000*/  FFMA R36, R27, R28, R36 ;  /* 0x0000001c1b247223 */ /* 0x000fe20000000024 */
[C---:B------:R-:W-:Y:S02]  /*5010*/  IMAD.WIDE R28, R13.reuse, 0x4, R14 ;  /* 0x000000040d1c7825 */ /* 0x040fe400078e020e */
[----:B------:R1:W3:Y:S02]  /*5020*/  LDG.E R27, desc[UR8][R14.64] ;  /* 0x000000080e1b7981 */ /* 0x0002e4000c1e1900 */
[----:B0-----:R-:W-:-:S04]  /*5030*/  IMAD.WIDE R18, R13, 0x4, R28 ;  /* 0x000000040d127825 */ /* 0x001fc800078e021c */
[----:B------:R-:W-:Y:S02]  /*5040*/  FFMA R37, R25, R26, R36 ;  /* 0x0000001a19257223 */ /* 0x000fe40000000024 */
[----:B------:R-:W4:Y:S01]  /*5050*/  LDG.E R25, desc[UR12][R28.64] ;  /* 0x0000000c1c197981 */ /* 0x000f22000c1e1900 */
[----:B-1----:R-:W-:-:S03]  /*5060*/  IMAD.WIDE R22, R13, 0x4, R18 ;  /* 0x000000040d167825 */ /* 0x002fc600078e0212 */
[----:B------:R0:W4:Y:S01]  /*5070*/  LDG.E R26, desc[UR14][R18.64] ;  /* 0x0000000e121a7981 */ /* 0x000122000c1e1900 */
[----:B------:R-:W-:-:S03]  /*5080*/  IMAD.WIDE R14, R13, 0x4, R22 ;  /* 0x000000040d0e7825 */ /* 0x000fc600078e0216 */
[----:B------:R-:W4:Y:S01]  /*5090*/  LDG.E R28, desc[UR16][R22.64] ;  /* 0x00000010161c7981 */ /* 0x000f22000c1e1900 */
[----:B------:R-:W-:-:S03]  /*50a0*/  FFMA R32, R20, R21, R37 ;  /* 0x0000001514207223 */ /* 0x000fc60000000025 */
[----:B------:R-:W4:Y:S01]  /*50b0*/  LDG.E R29, desc[UR18][R14.64] ;  /* 0x000000120e1d7981 */ /* 0x000f22000c1e1900 */
[----:B0-----:R-:W-:-:S03]  /*50c0*/  IMAD.WIDE R18, R13, 0x4, R14 ;  /* 0x000000040d127825 */ /* 0x001fc600078e020e */
[----:B------:R-:W4:Y:S04]  /*50d0*/  LD.E R37, desc[UR10][R8.64+0x1c] ;  /* 0x00001c0a08257980 */ /* 0x000f28000c101900 */
[----:B------:R-:W4:Y:S01]  /*50e0*/  LD.E R23, desc[UR6][R8.64+0x14] ;  /* 0x0000140608177980 */ /* 0x000f22000c101900 */
[----:B------:R-:W-:-:S03]  /*50f0*/  IMAD.WIDE R20, R13, 0x4, R18 ;  /* 0x000000040d147825 */ /* 0x000fc600078e0212 */
[----:B------:R0:W4:Y:S04]  /*5100*/  LDG.E R36, desc[UR14][R18.64] ;  /* 0x0000000e12247981 */ /* 0x000128000c1e1900 */
[----:B------:R-:W4:Y:S04]  /*5110*/  LD.E R22, desc[UR8][R8.64+0x18] ;  /* 0x0000180808167980 */ /* 0x000f28000c101900 */
[----:B------:R-:W4:Y:S01]  /*5120*/  LDG.E R20, desc[UR16][R20.64] ;  /* 0x0000001014147981 */ /* 0x000f22000c1e1900 */
[----:B------:R-:W-:-:S05]  /*5130*/  VIADD R3, R3, 0x10 ;  /* 0x0000001003037836 */ /* 0x000fca0000000000 */
[----:B------:R-:W-:Y:S02]  /*5140*/  ISETP.NE.AND P0, PT, R3, RZ, PT ;  /* 0x000000ff0300720c */ /* 0x000fe40003f05270 */
[----:B0-----:R-:W-:Y:S01]  /*5150*/  IADD3 R18, P1, PT, R8, 0x40, RZ ;  /* 0x0000004008127810 */ /* 0x001fe20007f3e0ff */
[----:B------:R-:W-:-:S03]  /*5160*/  IMAD R12, R13, 0x10, R12 ;  /* 0x000000100d0c7824 */ /* 0x000fc600078e020c */
[----:B------:R-:W-:Y:S01]  /*5170*/  IADD3.X R19, PT, PT, RZ, R9, RZ, P1, !PT ;  /* 0x00000009ff137210 */ /* 0x000fe20000ffe4ff */
[----:B--2---:R-:W-:-:S04]  /*5180*/  FFMA R0, R35, R0, R32 ;  /* 0x0000000023007223 */ /* 0x004fc80000000020 */
[----:B-----5:R-:W-:-:S04]  /*5190*/  FFMA R31, R31, R24, R0 ;  /* 0x000000181f1f7223 */ /* 0x020fc80000000000 */
[----:B---3--:R-:W-:-:S04]  /*51a0*/  FFMA R30, R30, R27, R31 ;  /* 0x0000001b1e1e7223 */ /* 0x008fc8000000001f */
[----:B----4-:R-:W-:-:S04]  /*51b0*/  FFMA R30, R39, R25, R30 ;  /* 0x00000019271e7223 */ /* 0x010fc8000000001e */
[----:B------:R-:W-:-:S04]  /*51c0*/  FFMA R33, R33, R26, R30 ;  /* 0x0000001a21217223 */ /* 0x000fc8000000001e */
[----:B------:R-:W-:-:S04]  /*51d0*/  FFMA R28, R34, R28, R33 ;  /* 0x0000001c221c7223 */ /* 0x000fc80000000021 */
[----:B------:R-:W-:-:S04]  /*51e0*/  FFMA R23, R23, R29, R28 ;  /* 0x0000001d17177223 */ /* 0x000fc8000000001c */
[----:B------:R-:W-:-:S04]  /*51f0*/  FFMA R22, R22, R36, R23 ;  /* 0x0000002416167223 */ /* 0x000fc80000000017 */
[----:B------:R-:W-:Y:S01]  /*5200*/  FFMA R0, R37, R20, R22 ;  /* 0x0000001425007223 */ /* 0x000fe20000000016 */
[----:B------:R-:W-:Y:S06]  /*5210*/  @P0 BRA `(.L_x_92) ;  /* 0xfffffff800980947 */ /* 0x000fec000383ffff */
[----:B------:R-:W-:Y:S05]  /*5220*/  BSYNC.RECONVERGENT B0 ;  /* 0x0000000000007941 */ /* 0x000fea0003800200 */
.L_x_91:
[----:B------:R-:W-:Y:S04]  /*5230*/  BSSY.RECONVERGENT B0, `(.L_x_25) ;  /* 0x0000078000007945 */ /* 0x000fe80003800200 */
[----:B------:R-:W-:Y:S05]  /*5240*/  @!P2 BRA `(.L_x_93) ;  /* 0x0000000400d8a947 */ /* 0x000fea0003800000 */
[----:B------:R-:W-:Y:S02]  /*5250*/  ISETP.GE.U32.AND P0, PT, R2, 0x8, PT ;  /* 0x000000080200780c */ /* 0x000fe40003f06070 */
[----:B------:R-:W-:-:S04]  /*5260*/  LOP3.LUT R30, R10, 0x7, RZ, 0xc0, !PT ;  /* 0x000000070a1e7812 */ /* 0x000fc800078ec0ff */
[----:B------:R-:W-:-:S07]  /*5270*/  ISETP.NE.AND P1, PT, R30, RZ, PT ;  /* 0x000000ff1e00720c */ /* 0x000fce0003f25270 */
[----:B------:R-:W-:Y:S06]  /*5280*/  @!P0 BRA `(.L_x_94) ;  /* 0x0000000000cc8947 */ /* 0x000fec0003800000 */
[----:B------:R-:W3:Y:S01]  /*5290*/  LDC R33, c[0x0][0x3a8] ;  /* 0x0000ea00ff217b82 */ /* 0x000ee20000000800 */
[C---:B------:R-:W-:Y:S02]  /*52a0*/  R2UR UR6, R6.reuse ;  /* 0x00000000060672ca */ /* 0x040fe400000e0000 */
[C---:B------:R-:W-:Y:S02]  /*52b0*/  R2UR UR7, R7.reuse ;  /* 0x00000000070772ca */ /* 0x040fe400000e0000 */
[C---:B------:R-:W-:Y:S02]  /*52c0*/  R2UR UR4, R6.reuse ;  /* 0x00000000060472ca */ /* 0x040fe400000e0000 */
[C---:B------:R-:W-:Y:S01]  /*52d0*/  R2UR UR5, R7.reuse ;  /* 0x00000000070572ca */ /* 0x040fe200000e0000 */
[----:B012---:R-:W0:Y:S01]  /*52e0*/  LDC.64 R8, c[0x0][0x390] ;  /* 0x0000e400ff087b82 */ /* 0x007e220000000a00 */
[----:B------:R-:W-:Y:S02]  /*52f0*/  R2UR UR10, R6 ;  /* 0x00000000060a72ca */ /* 0x000fe400000e0000 */
[----:B------:R-:W-:-:S02]  /*5300*/  R2UR UR11, R7 ;  /* 0x00000000070b72ca */ /* 0x000fc400000e0000 */
[C---:B------:R-:W-:Y:S02]  /*5310*/  R2UR UR8, R6.reuse ;  /* 0x00000000060872ca */ /* 0x040fe400000e0000 */
[C---:B------:R-:W-:Y:S02]  /*5320*/  R2UR UR9, R7.reuse ;  /* 0x00000000070972ca */ /* 0x040fe400000e0000 */
[C---:B------:R-:W-:Y:S02]  /*5330*/  R2UR UR12, R6.reuse ;  /* 0x00000000060c72ca */ /* 0x040fe400000e0000 */
[C---:B------:R-:W-:Y:S02]  /*5340*/  R2UR UR13, R7.reuse ;  /* 0x00000000070d72ca */ /* 0x040fe400000e0000 */
[----:B------:R-:W-:Y:S02]  /*5350*/  R2UR UR14, R6 ;  /* 0x00000000060e72ca */ /* 0x000fe400000e0000 */
[----:B------:R-:W-:Y:S01]  /*5360*/  R2UR UR15, R7 ;  /* 0x00000000070f72ca */ /* 0x000fe200000e0000 */
[----:B---3--:R-:W-:-:S04]  /*5370*/  IMAD R3, R11, R33, R16 ;  /* 0x000000210b037224 */ /* 0x008fc800078e0210 */
[----:B0-----:R-:W-:-:S04]  /*5380*/  IMAD.WIDE R8, R3, 0x4, R8 ;  /* 0x0000000403087825 */ /* 0x001fc800078e0208 */
[----:B------:R-:W-:Y:S01]  /*5390*/  IMAD.WIDE.U32 R2, R11, 0x4, R4 ;  /* 0x000000040b027825 */ /* 0x000fe200078e0004 */
[----:B------:R0:W2:Y:S03]  /*53a0*/  LDG.E R24, desc[UR6][R8.64] ;  /* 0x0000000608187981 */ /* 0x0000a6000c1e1900 */
[----:B------:R-:W-:Y:S01]  /*53b0*/  IMAD.WIDE R12, R33, 0x4, R8 ;  /* 0x00000004210c7825 */ /* 0x000fe200078e0208 */
[----:B------:R-:W2:Y:S01]  /*53c0*/  LD.E R25, desc[UR4][R2.64] ;  /* 0x0000000402197980 */ /* 0x000ea2000c101900 */
[----:B------:R-:W-:Y:S02]  /*53d0*/  R2UR UR16, R6 ;  /* 0x00000000061072ca */ /* 0x000fe400000e0000 */
[----:B------:R-:W-:Y:S01]  /*53e0*/  R2UR UR17, R7 ;  /* 0x00000000071172ca */ /* 0x000fe200000e0000 */
[----:B------:R1:W3:Y:S01]  /*53f0*/  LDG.E R26, desc[UR10][R12.64] ;  /* 0x0000000a0c1a7981 */ /* 0x0002e2000c1e1900 */
[----:B------:R-:W-:-:S03]  /*5400*/  IMAD.WIDE R18, R33, 0x4, R12 ;  /* 0x0000000421127825 */ /* 0x000fc600078e020c */
[----:B------:R-:W3:Y:S01]  /*5410*/  LD.E R27, desc[UR8][R2.64+0x4] ;  /* 0x00000408021b7980 */ /* 0x000ee2000c101900 */
[----:B------:R-:W-:-:S03]  /*5420*/  IMAD.WIDE R20, R33, 0x4, R18 ;  /* 0x0000000421147825 */ /* 0x000fc600078e0212 */
[----:B------:R-:W4:Y:S04]  /*5430*/  LD.E R29, desc[UR6][R2.64+0x8] ;  /* 0x00000806021d7980 */ /* 0x000f28000c101900 */
[----:B------:R-:W4:Y:S01]  /*5440*/  LDG.E R18, desc[UR12][R18.64] ;  /* 0x0000000c12127981 */ /* 0x000f22000c1e1900 */
[----:B------:R-:W-:-:S03]  /*5450*/  IMAD.WIDE R22, R33, 0x4, R20 ;  /* 0x0000000421167825 */ /* 0x000fc600078e0214 */
[----:B------:R-:W5:Y:S01]  /*5460*/  LDG.E R28, desc[UR14][R20.64] ;  /* 0x0000000e141c7981 */ /* 0x000f62000c1e1900 */
[----:B------:R-:W-:-:S03]  /*5470*/  IMAD.WIDE R14, R33, 0x4, R22 ;  /* 0x00000004210e7825 */ /* 0x000fc600078e0216 */
[----:B------:R-:W5:Y:S04]  /*5480*/  LD.E R31, desc[UR8][R2.64+0x14] ;  /* 0x00001408021f7980 */ /* 0x000f68000c101900 */
[----:B------:R-:W5:Y:S01]  /*5490*/  LD.E R19, desc[UR10][R2.64+0xc] ;  /* 0x00000c0a02137980 */ /* 0x000f62000c101900 */
[----:B0-----:R-:W-:-:S03]  /*54a0*/  IMAD.WIDE R8, R33, 0x4, R14 ;  /* 0x0000000421087825 */ /* 0x001fc600078e020e */
[----:B------:R-:W5:Y:S04]  /*54b0*/  LDG.E R22, desc[UR16][R22.64] ;  /* 0x0000001016167981 */ /* 0x000f68000c1e1900 */
[----:B------:R-:W5:Y:S01]  /*54c0*/  LD.E R21, desc[UR4][R2.64+0x10] ;  /* 0x0000100402157980 */ /* 0x000f62000c101900 */
[----:B-1----:R-:W-:-:S03]  /*54d0*/  IMAD.WIDE R12, R33, 0x4, R8 ;  /* 0x00000004210c7825 */ /* 0x002fc600078e0208 */
[----:B------:R-:W5:Y:S04]  /*54e0*/  LDG.E R14, desc[UR12][R14.64] ;  /* 0x0000000c0e0e7981 */ /* 0x000f68000c1e1900 */
[----:B------:R-:W5:Y:S04]  /*54f0*/  LDG.E R20, desc[UR14][R8.64] ;  /* 0x0000000e08147981 */ /* 0x000f68000c1e1900 */
[----:B------:R-:W5:Y:S04]  /*5500*/  LD.E R33, desc[UR6][R2.64+0x18] ;  /* 0x0000180602217980 */ /* 0x000f68000c101900 */
[----:B------:R-:W5:Y:S04]  /*5510*/  LD.E R35, desc[UR10][R2.64+0x1c] ;  /* 0x00001c0a02237980 */ /* 0x000f68000c101900 */
[----:B------:R-:W5:Y:S01]  /*5520*/  LDG.E R12, desc[UR16][R12.64] ;  /* 0x000000100c0c7981 */ /* 0x000f62000c1e1900 */
[----:B------:R-:W-:Y:S01]  /*5530*/  IADD3 R11, PT, PT, R11, 0x8, RZ ;  /* 0x000000080b0b7810 */ /* 0x000fe20007ffe0ff */
[----:B--2---:R-:W-:-:S04]  /*5540*/  FFMA R24, R25, R24, R0 ;  /* 0x0000001819187223 */ /* 0x004fc80000000000 */
[----:B---3--:R-:W-:-:S04]  /*5550*/  FFMA R24, R27, R26, R24 ;  /* 0x0000001a1b187223 */ /* 0x008fc80000000018 */
[----:B----4-:R-:W-:-:S04]  /*5560*/  FFMA R18, R29, R18, R24 ;  /* 0x000000121d127223 */ /* 0x010fc80000000018 */
[----:B-----5:R-:W-:-:S04]  /*5570*/  FFMA R18, R19, R28, R18 ;  /* 0x0000001c13127223 */ /* 0x020fc80000000012 */
[----:B------:R-:W-:-:S04]  /*5580*/  FFMA R18, R21, R22, R18 ;  /* 0x0000001615127223 */ /* 0x000fc80000000012 */
[----:B------:R-:W-:-:S04]  /*5590*/  FFMA R14, R31, R14, R18 ;  /* 0x0000000e1f0e7223 */ /* 0x000fc80000000012 */
[----:B------:R-:W-:-:S04]  /*55a0*/  FFMA R14, R33, R20, R14 ;  /* 0x00000014210e7223 */ /* 0x000fc8000000000e */
[----:B------:R-:W-:-:S07]  /*55b0*/  FFMA R0, R35, R12, R14 ;  /* 0x0000000c23007223 */ /* 0x000fce000000000e */
.L_x_94:
[----:B------:R-:W-:Y:S05]  /*55c0*/  @!P1 BRA `(.L_x_93) ;  /* 0x0000000000f89947 */ /* 0x000fea0003800000 */
[----:B------:R-:W-:Y:S02]  /*55d0*/  ISETP.GE.U32.AND P0, PT, R30, 0x4, PT ;  /* 0x000000041e00780c */ /* 0x000fe40003f06070 */
[----:B------:R-:W-:-:S04]  /*55e0*/  LOP3.LUT R10, R10, 0x3, RZ, 0xc0, !PT ;  /* 0x000000030a0a7812 */ /* 0x000fc800078ec0ff */
[----:B------:R-:W-:-:S07]  /*55f0*/  ISETP.NE.AND P1, PT, R10, RZ, PT ;  /* 0x000000ff0a00720c */ /* 0x000fce0003f25270 */
[----:B------:R-:W-:Y:S06]  /*5600*/  @!P0 BRA `(.L_x_95) ;  /* 0x00000000008c8947 */ /* 0x000fec0003800000 */
[----:B------:R-:W0:Y:S01]  /*5610*/  LDC R19, c[0x0][0x3a8] ;  /* 0x0000ea00ff137b82 */ /* 0x000e220000000800 */
[C---:B------:R-:W-:Y:S02]  /*5620*/  R2UR UR6, R6.reuse ;  /* 0x00000000060672ca */ /* 0x040fe400000e0000 */
[C---:B------:R-:W-:Y:S02]  /*5630*/  R2UR UR7, R7.reuse ;  /* 0x00000000070772ca */ /* 0x040fe400000e0000 */
[C---:B------:R-:W-:Y:S02]  /*5640*/  R2UR UR4, R6.reuse ;  /* 0x00000000060472ca */ /* 0x040fe400000e0000 */
[C---:B------:R-:W-:Y:S01]  /*5650*/  R2UR UR5, R7.reuse ;  /* 0x00000000070572ca */ /* 0x040fe200000e0000 */
[----:B------:R-:W3:Y:S01]  /*5660*/  LDC.64 R2, c[0x0][0x390] ;  /* 0x0000e400ff027b82 */ /* 0x000ee20000000a00 */
        /* <DEDUP_REMOVED lines=8> */
[----:B012---:R-:W-:-:S04]  /*56f0*/  IMAD R9, R11, R19, R16 ;  /* 0x000000130b097224 */ /* 0x007fc800078e0210 */
[----:B---3--:R-:W-:-:S04]  /*5700*/  IMAD.WIDE R8, R9, 0x4, R2 ;  /* 0x0000000409087825 */ /* 0x008fc800078e0202 */
[----:B------:R-:W-:-:S04]  /*5710*/  IMAD.WIDE.U32 R2, R11, 0x4, R4 ;  /* 0x000000040b027825 */ /* 0x000fc800078e0004 */
[----:B------:R-:W-:Y:S01]  /*5720*/  IMAD.WIDE R12, R19, 0x4, R8 ;  /* 0x00000004130c7825 */ /* 0x000fe200078e0208 */
[----:B------:R-:W-:Y:S01]  /*5730*/  R2UR UR16, R6 ;  /* 0x00000000061072ca */ /* 0x000fe200000e0000 */
[----:B------:R-:W2:Y:S01]  /*5740*/  LDG.E R8, desc[UR6][R8.64] ;  /* 0x0000000608087981 */ /* 0x000ea2000c1e1900 */
[----:B------:R-:W-:-:S03]  /*5750*/  R2UR UR17, R7 ;  /* 0x00000000071172ca */ /* 0x000fc600000e0000 */
[----:B------:R-:W2:Y:S01]  /*5760*/  LD.E R21, desc[UR4][R2.64] ;  /* 0x0000000402157980 */ /* 0x000ea2000c101900 */
[----:B------:R-:W-:-:S03]  /*5770*/  IMAD.WIDE R14, R19, 0x4, R12 ;  /* 0x00000004130e7825 */ /* 0x000fc600078e020c */
[----:B------:R-:W3:Y:S04]  /*5780*/  LDG.E R12, desc[UR10][R12.64] ;  /* 0x0000000a0c0c7981 */ /* 0x000ee8000c1e1900 */
[----:B------:R-:W3:Y:S01]  /*5790*/  LD.E R23, desc[UR8][R2.64+0x4] ;  /* 0x0000040802177980 */ /* 0x000ee2000c101900 */
[----:B------:R-:W-:-:S03]  /*57a0*/  IMAD.WIDE R18, R19, 0x4, R14 ;  /* 0x0000000413127825 */ /* 0x000fc600078e020e */
[----:B------:R-:W4:Y:S04]  /*57b0*/  LDG.E R20, desc[UR14][R14.64] ;  /* 0x0000000e0e147981 */ /* 0x000f28000c1e1900 */
[----:B------:R-:W4:Y:S04]  /*57c0*/  LD.E R25, desc[UR12][R2.64+0x8] ;  /* 0x0000080c02197980 */ /* 0x000f28000c101900 */
[----:B------:R-:W5:Y:S04]  /*57d0*/  LD.E R27, desc[UR6][R2.64+0xc] ;  /* 0x00000c06021b7980 */ /* 0x000f68000c101900 */
[----:B------:R-:W5:Y:S01]  /*57e0*/  LDG.E R18, desc[UR16][R18.64] ;  /* 0x0000001012127981 */ /* 0x000f62000c1e1900 */
[----:B------:R-:W-:-:S02]  /*57f0*/  VIADD R11, R11, 0x4 ;  /* 0x000000040b0b7836 */ /* 0x000fc40000000000 */
[----:B--2---:R-:W-:-:S04]  /*5800*/  FFMA R8, R21, R8, R0 ;  /* 0x0000000815087223 */ /* 0x004fc80000000000 */
[----:B---3--:R-:W-:-:S04]  /*5810*/  FFMA R8, R23, R12, R8 ;  /* 0x0000000c17087223 */ /* 0x008fc80000000008 */
[----:B----4-:R-:W-:-:S04]  /*5820*/  FFMA R8, R25, R20, R8 ;  /* 0x0000001419087223 */ /* 0x010fc80000000008 */
[----:B-----5:R-:W-:-:S07]  /*5830*/  FFMA R0, R27, R18, R8 ;  /* 0x000000121b007223 */ /* 0x020fce0000000008 */
.L_x_95:
[----:B------:R-:W-:Y:S05]  /*5840*/  @!P1 BRA `(.L_x_93) ;  /* 0x0000000000589947 */ /* 0x000fea0003800000 */
[----:B------:R-:W3:Y:S01]  /*5850*/  LDC R14, c[0x0][0x3a8] ;  /* 0x0000ea00ff0e7b82 */ /* 0x000ee20000000800 */
[----:B------:R-:W-:Y:S01]  /*5860*/  IMAD.WIDE.U32 R2, R11, 0x4, R4 ;  /* 0x000000040b027825 */ /* 0x000fe200078e0004 */
[----:B------:R-:W-:-:S03]  /*5870*/  IADD3 R10, PT, PT, -R10, RZ, RZ ;  /* 0x000000ff0a0a7210 */ /* 0x000fc60007ffe1ff */
[----:B012---:R-:W-:Y:S01]  /*5880*/  IMAD.MOV.U32 R15, RZ, RZ, R3 ;  /* 0x000000ffff0f7224 */ /* 0x007fe200078e0003 */
[----:B------:R-:W-:Y:S02]  /*5890*/  MOV R8, R2 ;  /* 0x0000000200087202 */ /* 0x000fe40000000f00 */
[----:B------:R-:W0:Y:S01]  /*58a0*/  LDC.64 R12, c[0x0][0x390] ;  /* 0x0000e400ff0c7b82 */ /* 0x000e220000000a00 */
[----:B---3--:R-:W-:-:S07]  /*58b0*/  IMAD R11, R11, R14, R16 ;  /* 0x0000000e0b0b7224 */ /* 0x008fce00078e0210 */
.L_x_96:
[C---:B------:R-:W-:Y:S01]  /*58c0*/  R2UR UR4, R6.reuse ;  /* 0x00000000060472ca */ /* 0x040fe200000e0000 */
[----:B0-----:R-:W-:Y:S01]  /*58d0*/  IMAD.WIDE R2, R11, 0x4, R12 ;  /* 0x000000040b027825 */ /* 0x001fe200078e020c */
[C---:B------:R-:W-:Y:S02]  /*58e0*/  R2UR UR5, R7.reuse ;  /* 0x00000000070572ca */ /* 0x040fe400000e0000 */
[----:B------:R-:W-:Y:S01]  /*58f0*/  R2UR UR6, R6 ;  /* 0x00000000060672ca */ /* 0x000fe200000e0000 */
[----:B------:R-:W-:Y:S01]  /*5900*/  IMAD.MOV.U32 R9, RZ, RZ, R15 ;  /* 0x000000ffff097224 */ /* 0x000fe200078e000f */
[----:B------:R-:W-:-:S09]  /*5910*/  R2UR UR7, R7 ;  /* 0x00000000070772ca */ /* 0x000fd200000e0000 */
[----:B------:R0:W2:Y:S04]  /*5920*/  LD.E R9, desc[UR4][R8.64] ;  /* 0x0000000408097980 */ /* 0x0000a8000c101900 */
[----:B------:R-:W2:Y:S01]  /*5930*/  LDG.E R2, desc[UR6][R2.64] ;  /* 0x0000000602027981 */ /* 0x000ea2000c1e1900 */
[----:B------:R-:W-:Y:S01]  /*5940*/  IADD3 R10, PT, PT, R10, 0x1, RZ ;  /* 0x000000010a0a7810 */ /* 0x000fe20007ffe0ff */
[----:B------:R-:W-:-:S03]  /*5950*/  IMAD.IADD R11, R11, 0x1, R14 ;  /* 0x000000010b0b7824 */ /* 0x000fc600078e020e */
[----:B------:R-:W-:Y:S02]  /*5960*/  ISETP.NE.AND P0, PT, R10, RZ, PT ;  /* 0x000000ff0a00720c */ /* 0x000fe40003f05270 */
[----:B0-----:R-:W-:-:S04]  /*5970*/  IADD3 R8, P1, PT, R8, 0x4, RZ ;  /* 0x0000000408087810 */ /* 0x001fc80007f3e0ff */
[----:B------:R-:W-:Y:S01]  /*5980*/  IADD3.X R15, PT, PT, RZ, R15, RZ, P1, !PT ;  /* 0x0000000fff0f7210 */ /* 0x000fe20000ffe4ff */
[----:B--2---:R-:W-:-:S06]  /*5990*/  FFMA R0, R9, R2, R0 ;  /* 0x0000000209007223 */ /* 0x004fcc0000000000 */
[----:B------:R-:W-:Y:S05]  /*59a0*/  @P0 BRA `(.L_x_96) ;  /* 0xfffffffc00c40947 */ /* 0x000fea000383ffff */
.L_x_93:
[----:B------:R-:W-:Y:S05]  /*59b0*/  BSYNC.RECONVERGENT B0 ;  /* 0x0000000000007941 */ /* 0x000fea0003800200 */
.L_x_25:
[----:B------:R-:W3:Y:S01]  /*59c0*/  LDC.64 R2, c[0x0][0x398] ;  /* 0x0000e600ff027b82 */ /* 0x000ee20000000a00 */
[----:B------:R-:W4:Y:S01]  /*59d0*/  LDCU UR4, c[0x0][0x3a8] ;  /* 0x00007500ff0477ac */ /* 0x000f220008000800 */
[----:B------:R-:W-:Y:S02]  /*59e0*/  R2UR UR6, R6 ;  /* 0x00000000060672ca */ /* 0x000fe400000e0000 */
[----:B------:R-:W-:Y:S02]  /*59f0*/  R2UR UR7, R7 ;  /* 0x00000000070772ca */ /* 0x000fe400000e0000 */
[----:B------:R-:W-:-:S06]  /*5a00*/  MOV R6, 0x8 ;  /* 0x0000000800067802 */ /* 0x000fcc0000000f00 */
[----:B------:R-:W0:Y:S01]  /*5a10*/  LDC.64 R6, c[0x4][R6] ;  /* 0x0100000006067b82 */ /* 0x000e220000000a00 */
[----:B----4-:R-:W-:-:S04]  /*5a20*/  IMAD R17, R17, UR4, R16 ;  /* 0x0000000411117c24 */ /* 0x010fc8000f8e0210 */
[----:B---3--:R-:W-:-:S05]  /*5a30*/  IMAD.WIDE R2, R17, 0x4, R2 ;  /* 0x0000000411027825 */ /* 0x008fca00078e0202 */
[----:B------:R3:W-:Y:S02]  /*5a40*/  STG.E desc[UR6][R2.64], R0 ;  /* 0x0000000002007986 */ /* 0x0007e4000c101906 */
[----:B------:R-:W-:-:S07]  /*5a50*/  LEPC R20, `(.L_x_97) ;  /* 0x000000001014794e */ /* 0x000fce0000000000 */
[----:B0123--:R-:W-:Y:S05]  /*5a60*/  CALL.ABS.NOINC R6 ;  /* 0x0000000006007343 */ /* 0x00ffea0003c00000 */
.L_x_97:
[----:B------:R-:W-:Y:S05]  /*5a70*/  EXIT ;  /* 0x000000000000794d */ /* 0x000fea0003800000 */
        .weak           $__internal_0_$__cuda_sm20_sqrt_rn_f32_slowpath
        .type           $__internal_0_$__cuda_sm20_sqrt_rn_f32_slowpath,@function
        .size           $__internal_0_$__cuda_sm20_sqrt_rn_f32_slowpath,($__internal_1_$__cuda_sm3x_div_rn_noftz_f32_slowpath - $__internal_0_$__cuda_sm20_sqrt_rn_f32_slowpath)
$__internal_0_$__cuda_sm20_sqrt_rn_f32_slowpath:
[----:B------:R-:W-:-:S13]  /*5a80*/  LOP3.LUT P0, RZ, R0, 0x7fffffff, RZ, 0xc0, !PT ;  /* 0x7fffffff00ff7812 */ /* 0x000fda000780c0ff */
[----:B------:R-:W-:Y:S01]  /*5a90*/  @!P0 IMAD.MOV.U32 R3, RZ, RZ, R0 ;  /* 0x000000ffff038224 */ /* 0x000fe200078e0000 */
[----:B------:R-:W-:Y:S06]  /*5aa0*/  @!P0 BRA `(.L_x_98) ;  /* 0x0000000000448947 */ /* 0x000fec0003800000 */
[----:B------:R-:W-:-:S13]  /*5ab0*/  FSETP.GEU.FTZ.AND P0, PT, R0, RZ, PT ;  /* 0x000000ff0000720b */ /* 0x000fda0003f1e000 */
[----:B------:R-:W-:Y:S01]  /*5ac0*/  @!P0 MOV R3, 0x7fffffff ;  /* 0x7fffffff00038802 */ /* 0x000fe20000000f00 */
[----:B------:R-:W-:Y:S06]  /*5ad0*/  @!P0 BRA `(.L_x_98) ;  /* 0x0000000000388947 */ /* 0x000fec0003800000 */
[----:B------:R-:W-:-:S13]  /*5ae0*/  FSETP.GTU.FTZ.AND P0, PT, |R0|, +INF , PT ;  /* 0x7f8000000000780b */ /* 0x000fda0003f1c200 */
[----:B------:R-:W-:Y:S01]  /*5af0*/  @P0 FADD.FTZ R3, R0, 1 ;  /* 0x3f80000000030421 */ /* 0x000fe20000010000 */
[----:B------:R-:W-:Y:S06]  /*5b00*/  @P0 BRA `(.L_x_98) ;  /* 0x00000000002c0947 */ /* 0x000fec0003800000 */
[----:B------:R-:W-:-:S13]  /*5b10*/  FSETP.NEU.FTZ.AND P0, PT, |R0|, +INF , PT ;  /* 0x7f8000000000780b */ /* 0x000fda0003f1d200 */
[----:B------:R-:W-:Y:S01]  /*5b20*/  @!P0 IMAD.MOV.U32 R3, RZ, RZ, R0 ;  /* 0x000000ffff038224 */ /* 0x000fe200078e0000 */
[----:B------:R-:W-:Y:S06]  /*5b30*/  @!P0 BRA `(.L_x_98) ;  /* 0x0000000000208947 */ /* 0x000fec0003800000 */
[----:B------:R-:W-:-:S04]  /*5b40*/  FFMA R0, R0, 1.84467440737095516160e+19, RZ ;  /* 0x5f80000000007823 */ /* 0x000fc800000000ff */
[----:B------:R-:W0:Y:S02]  /*5b50*/  MUFU.RSQ R3, R0 ;  /* 0x0000000000037308 */ /* 0x000e240000001400 */
[----:B0-----:R-:W-:Y:S01]  /*5b60*/  FMUL.FTZ R9, R0, R3 ;  /* 0x0000000300097220 */ /* 0x001fe20000410000 */
[----:B------:R-:W-:-:S03]  /*5b70*/  FMUL.FTZ R3, R3, 0.5 ;  /* 0x3f00000003037820 */ /* 0x000fc60000410000 */
[----:B------:R-:W-:-:S04]  /*5b80*/  FADD.FTZ R8, -R9, -RZ ;  /* 0x800000ff09087221 */ /* 0x000fc80000010100 */
[----:B------:R-:W-:-:S04]  /*5b90*/  FFMA R8, R9, R8, R0 ;  /* 0x0000000809087223 */ /* 0x000fc80000000000 */
[----:B------:R-:W-:-:S04]  /*5ba0*/  FFMA R3, R8, R3, R9 ;  /* 0x0000000308037223 */ /* 0x000fc80000000009 */
[----:B------:R-:W-:-:S07]  /*5bb0*/  FMUL.FTZ R3, R3, 2.3283064365386962891e-10 ;  /* 0x2f80000003037820 */ /* 0x000fce0000410000 */
.L_x_98:
[----:B------:R-:W-:Y:S01]  /*5bc0*/  MOV R8, R10 ;  /* 0x0000000a00087202 */ /* 0x000fe20000000f00 */
[----:B------:R-:W-:-:S04]  /*5bd0*/  IMAD.MOV.U32 R9, RZ, RZ, 0x0 ;  /* 0x00000000ff097424 */ /* 0x000fc800078e00ff */
[----:B------:R-:W-:Y:S05]  /*5be0*/  RET.REL.NODEC R8 `(_Z16attention_kernelPKfS0_S0_Pfiii) ;  /* 0xffffffa408047950 */ /* 0x000fea0003c3ffff */
        .weak           $__internal_1_$__cuda_sm3x_div_rn_noftz_f32_slowpath
        .type           $__internal_1_$__cuda_sm3x_div_rn_noftz_f32_slowpath,@function
        .size           $__internal_1_$__cuda_sm3x_div_rn_noftz_f32_slowpath,(.L_x_112 - $__internal_1_$__cuda_sm3x_div_rn_noftz_f32_slowpath)
$__internal_1_$__cuda_sm3x_div_rn_noftz_f32_slowpath:
[----:B------:R-:W-:Y:S01]  /*5bf0*/  SHF.R.U32.HI R13, RZ, 0x17, R3 ;  /* 0x00000017ff0d7819 */ /* 0x000fe20000011603 */
[----:B------:R-:W-:Y:S01]  /*5c00*/  BSSY.RECONVERGENT B0, `(.L_x_99) ;  /* 0x0000063000007945 */ /* 0x000fe20003800200 */
[----:B------:R-:W-:Y:S02]  /*5c10*/  SHF.R.U32.HI R21, RZ, 0x17, R0 ;  /* 0x00000017ff157819 */ /* 0x000fe40000011600 */
[----:B------:R-:W-:Y:S02]  /*5c20*/  LOP3.LUT R13, R13, 0xff, RZ, 0xc0, !PT ;  /* 0x000000ff0d0d7812 */ /* 0x000fe400078ec0ff */
[----:B------:R-:W-:Y:S02]  /*5c30*/  LOP3.LUT R21, R21, 0xff, RZ, 0xc0, !PT ;  /* 0x000000ff15157812 */ /* 0x000fe400078ec0ff */
[----:B------:R-:W-:Y:S02]  /*5c40*/  IADD3 R24, PT, PT, R13, -0x1, RZ ;  /* 0xffffffff0d187810 */ /* 0x000fe40007ffe0ff */
[----:B------:R-:W-:Y:S01]  /*5c50*/  MOV R23, R3 ;  /* 0x0000000300177202 */ /* 0x000fe20000000f00 */
[----:B------:R-:W-:Y:S01]  /*5c60*/  VIADD R22, R21, 0xffffffff ;  /* 0xffffffff15167836 */ /* 0x000fe20000000000 */
[----:B------:R-:W-:-:S04]  /*5c70*/  ISETP.GT.U32.AND P0, PT, R24, 0xfd, PT ;  /* 0x000000fd1800780c */ /* 0x000fc80003f04070 */
[----:B------:R-:W-:-:S13]  /*5c80*/  ISETP.GT.U32.OR P0, PT, R22, 0xfd, P0 ;  /* 0x000000fd1600780c */ /* 0x000fda0000704470 */
[----:B------:R-:W-:Y:S01]  /*5c90*/  @!P0 IMAD.MOV.U32 R20, RZ, RZ, RZ ;  /* 0x000000ffff148224 */ /* 0x000fe200078e00ff */
[----:B------:R-:W-:Y:S06]  /*5ca0*/  @!P0 BRA `(.L_x_100) ;  /* 0x00000000005c8947 */ /* 0x000fec0003800000 */
[----:B------:R-:W-:Y:S02]  /*5cb0*/  FSETP.GTU.FTZ.AND P0, PT, |R0|, +INF , PT ;  /* 0x7f8000000000780b */ /* 0x000fe40003f1c200 */
[----:B------:R-:W-:-:S04]  /*5cc0*/  FSETP.GTU.FTZ.AND P1, PT, |R3|, +INF , PT ;  /* 0x7f8000000300780b */ /* 0x000fc80003f3c200 */
[----:B------:R-:W-:-:S13]  /*5cd0*/  PLOP3.LUT P0, PT, P0, P1, PT, 0xf8, 0x8f ;  /* 0x00000000008f781c */ /* 0x000fda0000703f70 */
[----:B------:R-:W-:Y:S05]  /*5ce0*/  @P0 BRA `(.L_x_101) ;  /* 0x00000004004c0947 */ /* 0x000fea0003800000 */
[----:B------:R-:W-:-:S13]  /*5cf0*/  LOP3.LUT P0, RZ, R23, 0x7fffffff, R0, 0xc8, !PT ;  /* 0x7fffffff17ff7812 */ /* 0x000fda000780c800 */
[----:B------:R-:W-:Y:S05]  /*5d00*/  @!P0 BRA `(.L_x_102) ;  /* 0x00000004003c8947 */ /* 0x000fea0003800000 */
[C---:B------:R-:W-:Y:S02]  /*5d10*/  FSETP.NEU.FTZ.AND P3, PT, |R0|.reuse, +INF , PT ;  /* 0x7f8000000000780b */ /* 0x040fe40003f7d200 */
[----:B------:R-:W-:Y:S02]  /*5d20*/  FSETP.NEU.FTZ.AND P1, PT, |R3|, +INF , PT ;  /* 0x7f8000000300780b */ /* 0x000fe40003f3d200 */
[----:B------:R-:W-:-:S11]  /*5d30*/  FSETP.NEU.FTZ.AND P0, PT, |R0|, +INF , PT ;  /* 0x7f8000000000780b */ /* 0x000fd60003f1d200 */
[----:B------:R-:W-:Y:S05]  /*5d40*/  @!P1 BRA !P3, `(.L_x_102) ;  /* 0x00000004002c9947 */ /* 0x000fea0005800000 */
[----:B------:R-:W-:-:S04]  /*5d50*/  LOP3.LUT P3, RZ, R0, 0x7fffffff, RZ, 0xc0, !PT ;  /* 0x7fffffff00ff7812 */ /* 0x000fc8000786c0ff */
[----:B------:R-:W-:-:S13]  /*5d60*/  PLOP3.LUT P1, PT, P1, P3, PT, 0x2f, 0xf2 ;  /* 0x0000000000f2781c */ /* 0x000fda0000f26577 */
[----:B------:R-:W-:Y:S05]  /*5d70*/  @P1 BRA `(.L_x_103) ;  /* 0x0000000400181947 */ /* 0x000fea0003800000 */
[----:B------:R-:W-:-:S04]  /*5d80*/  LOP3.LUT P1, RZ, R23, 0x7fffffff, RZ, 0xc0, !PT ;  /* 0x7fffffff17ff7812 */ /* 0x000fc8000782c0ff */
[----:B------:R-:W-:-:S13]  /*5d90*/  PLOP3.LUT P0, PT, P0, P1, PT, 0x2f, 0xf2 ;  /* 0x0000000000f2781c */ /* 0x000fda0000702577 */
[----:B------:R-:W-:Y:S05]  /*5da0*/  @P0 BRA `(.L_x_104) ;  /* 0x0000000400000947 */ /* 0x000fea0003800000 */
[----:B------:R-:W-:Y:S02]  /*5db0*/  ISETP.GE.AND P0, PT, R22, RZ, PT ;  /* 0x000000ff1600720c */ /* 0x000fe40003f06270 */
[----:B------:R-:W-:-:S11]  /*5dc0*/  ISETP.GE.AND P1, PT, R24, RZ, PT ;  /* 0x000000ff1800720c */ /* 0x000fd60003f26270 */
[----:B------:R-:W-:Y:S01]  /*5dd0*/  @P0 MOV R20, RZ ;  /* 0x000000ff00140202 */ /* 0x000fe20000000f00 */
[----:B------:R-:W-:Y:S02]  /*5de0*/  @!P0 IMAD.MOV.U32 R20, RZ, RZ, -0x40 ;  /* 0xffffffc0ff148424 */ /* 0x000fe400078e00ff */
[----:B------:R-:W-:Y:S01]  /*5df0*/  @!P0 FFMA R0, R0, 1.84467440737095516160e+19, RZ ;  /* 0x5f80000000008823 */ /* 0x000fe200000000ff */
[----:B------:R-:W-:Y:S02]  /*5e00*/  @!P1 FFMA R23, R3, 1.84467440737095516160e+19, RZ ;  /* 0x5f80000003179823 */ /* 0x000fe400000000ff */
[----:B------:R-:W-:-:S07]  /*5e10*/  @!P1 IADD3 R20, PT, PT, R20, 0x40, RZ ;  /* 0x0000004014149810 */ /* 0x000fce0007ffe0ff */
.L_x_100:
[----:B------:R-:W-:Y:S01]  /*5e20*/  LEA R22, R13, 0xc0800000, 0x17 ;  /* 0xc08000000d167811 */ /* 0x000fe200078eb8ff */
[----:B------:R-:W-:Y:S04]  /*5e30*/  BSSY.RECONVERGENT B1, `(.L_x_105) ;  /* 0x0000036000017945 */ /* 0x000fe80003800200 */
[----:B------:R-:W-:Y:S01]  /*5e40*/  IMAD.IADD R24, R23, 0x1, -R22 ;  /* 0x0000000117187824 */ /* 0x000fe200078e0a16 */
[----:B------:R-:W-:-:S03]  /*5e50*/  IADD3 R23, PT, PT, R21, -0x7f, RZ ;  /* 0xffffff8115177810 */ /* 0x000fc60007ffe0ff */
[----:B------:R-:W0:Y:S01]  /*5e60*/  MUFU.RCP R22, R24 ;  /* 0x0000001800167308 */ /* 0x000e220000001000 */
[----:B------:R-:W-:Y:S01]  /*5e70*/  FADD.FTZ R25, -R24, -RZ ;  /* 0x800000ff18197221 */ /* 0x000fe20000010100 */
[C---:B------:R-:W-:Y:S01]  /*5e80*/  IMAD R0, R23.reuse, -0x800000, R0 ;  /* 0xff80000017007824 */ /* 0x040fe200078e0200 */
[----:B------:R-:W-:-:S05]  /*5e90*/  IADD3 R23, PT, PT, R23, 0x7f, -R13 ;  /* 0x0000007f17177810 */ /* 0x000fca0007ffe80d */
[----:B------:R-:W-:Y:S02]  /*5ea0*/  IMAD.IADD R23, R23, 0x1, R20 ;  /* 0x0000000117177824 */ /* 0x000fe400078e0214 */
[----:B0-----:R-:W-:-:S04]  /*5eb0*/  FFMA R21, R22, R25, 1 ;  /* 0x3f80000016157423 */ /* 0x001fc80000000019 */
[----:B------:R-:W-:-:S04]  /*5ec0*/  FFMA R21, R22, R21, R22 ;  /* 0x0000001516157223 */ /* 0x000fc80000000016 */
[----:B------:R-:W-:-:S04]  /*5ed0*/  FFMA R22, R0, R21, RZ ;  /* 0x0000001500167223 */ /* 0x000fc800000000ff */
[----:B------:R-:W-:-:S04]  /*5ee0*/  FFMA R29, R25, R22, R0 ;  /* 0x00000016191d7223 */ /* 0x000fc80000000000 */
[----:B------:R-:W-:-:S04]  /*5ef0*/  FFMA R22, R21, R29, R22 ;  /* 0x0000001d15167223 */ /* 0x000fc80000000016 */
[----:B------:R-:W-:-:S04]  /*5f00*/  FFMA R25, R25, R22, R0 ;  /* 0x0000001619197223 */ /* 0x000fc80000000000 */
[----:B------:R-:W-:-:S05]  /*5f10*/  FFMA R0, R21, R25, R22 ;  /* 0x0000001915007223 */ /* 0x000fca0000000016 */
[----:B------:R-:W-:-:S04]  /*5f20*/  SHF.R.U32.HI R13, RZ, 0x17, R0 ;  /* 0x00000017ff0d7819 */ /* 0x000fc80000011600 */
[----:B------:R-:W-:-:S04]  /*5f30*/  LOP3.LUT R13, R13, 0xff, RZ, 0xc0, !PT ;  /* 0x000000ff0d0d7812 */ /* 0x000fc800078ec0ff */
[----:B------:R-:W-:-:S05]  /*5f40*/  IADD3 R13, PT, PT, R13, R23, RZ ;  /* 0x000000170d0d7210 */ /* 0x000fca0007ffe0ff */
[----:B------:R-:W-:-:S05]  /*5f50*/  VIADD R20, R13, 0xffffffff ;  /* 0xffffffff0d147836 */ /* 0x000fca0000000000 */
[----:B------:R-:W-:-:S13]  /*5f60*/  ISETP.GE.U32.AND P0, PT, R20, 0xfe, PT ;  /* 0x000000fe1400780c */ /* 0x000fda0003f06070 */
[----:B------:R-:W-:Y:S05]  /*5f70*/  @!P0 BRA `(.L_x_106) ;  /* 0x0000000000808947 */ /* 0x000fea0003800000 */
[----:B------:R-:W-:-:S13]  /*5f80*/  ISETP.GT.AND P0, PT, R13, 0xfe, PT ;  /* 0x000000fe0d00780c */ /* 0x000fda0003f04270 */
[----:B------:R-:W-:Y:S05]  /*5f90*/  @P0 BRA `(.L_x_107) ;  /* 0x00000000006c0947 */ /* 0x000fea0003800000 */
[----:B------:R-:W-:-:S13]  /*5fa0*/  ISETP.GE.AND P0, PT, R13, 0x1, PT ;  /* 0x000000010d00780c */ /* 0x000fda0003f06270 */
[----:B------:R-:W-:Y:S05]  /*5fb0*/  @P0 BRA `(.L_x_108) ;  /* 0x0000000000740947 */ /* 0x000fea0003800000 */
[----:B------:R-:W-:Y:S02]  /*5fc0*/  ISETP.GE.AND P0, PT, R13, -0x18, PT ;  /* 0xffffffe80d00780c */ /* 0x000fe40003f06270 */
[----:B------:R-:W-:-:S11]  /*5fd0*/  LOP3.LUT R0, R0, 0x80000000, RZ, 0xc0, !PT ;  /* 0x8000000000007812 */ /* 0x000fd600078ec0ff */
[----:B------:R-:W-:Y:S05]  /*5fe0*/  @!P0 BRA `(.L_x_108) ;  /* 0x0000000000688947 */ /* 0x000fea0003800000 */
[-CC-:B------:R-:W-:Y:S01]  /*5ff0*/  FFMA.RZ R20, R21, R25.reuse, R22.reuse ;  /* 0x0000001915147223 */ /* 0x180fe2000000c016 */
[C---:B------:R-:W-:Y:S02]  /*6000*/  ISETP.NE.AND P3, PT, R13.reuse, RZ, PT ;  /* 0x000000ff0d00720c */ /* 0x040fe40003f65270 */
[----:B------:R-:W-:Y:S02]  /*6010*/  ISETP.NE.AND P1, PT, R13, RZ, PT ;  /* 0x000000ff0d00720c */ /* 0x000fe40003f25270 */
[----:B------:R-:W-:Y:S01]  /*6020*/  LOP3.LUT R23, R20, 0x7fffff, RZ, 0xc0, !PT ;  /* 0x007fffff14177812 */ /* 0x000fe200078ec0ff */
[CCC-:B------:R-:W-:Y:S01]  /*6030*/  FFMA.RP R20, R21.reuse, R25.reuse, R22.reuse ;  /* 0x0000001915147223 */ /* 0x1c0fe20000008016 */
[----:B------:R-:W-:Y:S01]  /*6040*/  FFMA.RM R21, R21, R25, R22 ;  /* 0x0000001915157223 */ /* 0x000fe20000004016 */
[----:B------:R-:W-:Y:S01]  /*6050*/  IADD3 R22, PT, PT, R13, 0x20, RZ ;  /* 0x000000200d167810 */ /* 0x000fe20007ffe0ff */
[----:B------:R-:W-:Y:S01]  /*6060*/  IMAD.MOV R13, RZ, RZ, -R13 ;  /* 0x000000ffff0d7224 */ /* 0x000fe200078e0a0d */
[----:B------:R-:W-:-:S02]  /*6070*/  LOP3.LUT R23, R23, 0x800000, RZ, 0xfc, !PT ;  /* 0x0080000017177812 */ /* 0x000fc400078efcff */
[----:B------:R-:W-:Y:S02]  /*6080*/  FSETP.NEU.FTZ.AND P0, PT, R20, R21, PT ;  /* 0x000000151400720b */ /* 0x000fe40003f1d000 */
[----:B------:R-:W-:Y:S02]  /*6090*/  SHF.L.U32 R22, R23, R22, RZ ;  /* 0x0000001617167219 */ /* 0x000fe400000006ff */
[----:B------:R-:W-:Y:S02]  /*60a0*/  SEL R20, R13, RZ, P3 ;  /* 0x000000ff0d147207 */ /* 0x000fe40001800000 */
[----:B------:R-:W-:Y:S02]  /*60b0*/  ISETP.NE.AND P1, PT, R22, RZ, P1 ;  /* 0x000000ff1600720c */ /* 0x000fe40000f25270 */
[----:B------:R-:W-:Y:S02]  /*60c0*/  SHF.R.U32.HI R20, RZ, R20, R23 ;  /* 0x00000014ff147219 */ /* 0x000fe40000011617 */
[----:B------:R-:W-:-:S02]  /*60d0*/  PLOP3.LUT P0, PT, P0, P1, PT, 0xf8, 0x8f ;  /* 0x00000000008f781c */ /* 0x000fc40000703f70 */
[----:B------:R-:W-:Y:S02]  /*60e0*/  SHF.R.U32.HI R22, RZ, 0x1, R20 ;  /* 0x00000001ff167819 */ /* 0x000fe40000011614 */
[----:B------:R-:W-:-:S04]  /*60f0*/  SEL R13, RZ, 0x1, !P0 ;  /* 0x00000001ff0d7807 */ /* 0x000fc80004000000 */
[----:B------:R-:W-:-:S04]  /*6100*/  LOP3.LUT R13, R13, 0x1, R22, 0xf8, !PT ;  /* 0x000000010d0d7812 */ /* 0x000fc800078ef816 */
[----:B------:R-:W-:-:S04]  /*6110*/  LOP3.LUT R13, R13, R20, RZ, 0xc0, !PT ;  /* 0x000000140d0d7212 */ /* 0x000fc800078ec0ff */
[----:B------:R-:W-:-:S04]  /*6120*/  IADD3 R13, PT, PT, R22, R13, RZ ;  /* 0x0000000d160d7210 */ /* 0x000fc80007ffe0ff */
[----:B------:R-:W-:Y:S01]  /*6130*/  LOP3.LUT R0, R13, R0, RZ, 0xfc, !PT ;  /* 0x000000000d007212 */ /* 0x000fe200078efcff */
[----:B------:R-:W-:Y:S06]  /*6140*/  BRA `(.L_x_108) ;  /* 0x0000000000107947 */ /* 0x000fec0003800000 */
.L_x_107:
[----:B------:R-:W-:-:S04]  /*6150*/  LOP3.LUT R0, R0, 0x80000000, RZ, 0xc0, !PT ;  /* 0x8000000000007812 */ /* 0x000fc800078ec0ff */
[----:B------:R-:W-:Y:S01]  /*6160*/  LOP3.LUT R0, R0, 0x7f800000, RZ, 0xfc, !PT ;  /* 0x7f80000000007812 */ /* 0x000fe200078efcff */
[----:B------:R-:W-:Y:S06]  /*6170*/  BRA `(.L_x_108) ;  /* 0x0000000000047947 */ /* 0x000fec0003800000 */
.L_x_106:
[----:B------:R-:W-:-:S07]  /*6180*/  IMAD R0, R23, 0x800000, R0 ;  /* 0x0080000017007824 */ /* 0x000fce00078e0200 */
.L_x_108:
[----:B------:R-:W-:Y:S05]  /*6190*/  BSYNC.RECONVERGENT B1 ;  /* 0x0000000000017941 */ /* 0x000fea0003800200 */
.L_x_105:
[----:B------:R-:W-:Y:S05]  /*61a0*/  BRA `(.L_x_109) ;  /* 0x0000000000207947 */ /* 0x000fea0003800000 */
.L_x_104:
[----:B------:R-:W-:-:S04]  /*61b0*/  LOP3.LUT R0, R23, 0x80000000, R0, 0x48, !PT ;  /* 0x8000000017007812 */ /* 0x000fc800078e4800 */
[----:B------:R-:W-:Y:S01]  /*61c0*/  LOP3.LUT R0, R0, 0x7f800000, RZ, 0xfc, !PT ;  /* 0x7f80000000007812 */ /* 0x000fe200078efcff */
[----:B------:R-:W-:Y:S06]  /*61d0*/  BRA `(.L_x_109) ;  /* 0x0000000000147947 */ /* 0x000fec0003800000 */
.L_x_103:
[----:B------:R-:W-:Y:S01]  /*61e0*/  LOP3.LUT R0, R23, 0x80000000, R0, 0x48, !PT ;  /* 0x8000000017007812 */ /* 0x000fe200078e4800 */
[----:B------:R-:W-:Y:S06]  /*61f0*/  BRA `(.L_x_109) ;  /* 0x00000000000c7947 */ /* 0x000fec0003800000 */
.L_x_102:
[----:B------:R-:W0:Y:S01]  /*6200*/  MUFU.RSQ R0, -QNAN ;  /* 0xffc0000000007908 */ /* 0x000e220000001400 */
[----:B------:R-:W-:Y:S05]  /*6210*/  BRA `(.L_x_109) ;  /* 0x0000000000047947 */ /* 0x000fea0003800000 */
.L_x_101:
[----:B------:R-:W-:-:S07]  /*6220*/  FADD.FTZ R0, R0, R3 ;  /* 0x0000000300007221 */ /* 0x000fce0000010000 */
.L_x_109:
[----:B------:R-:W-:Y:S05]  /*6230*/  BSYNC.RECONVERGENT B0 ;  /* 0x0000000000007941 */ /* 0x000fea0003800200 */
.L_x_99:
[----:B------:R-:W-:-:S04]  /*6240*/  HFMA2 R13, -RZ, RZ, 0, 0 ;  /* 0x00000000ff0d7431 */ /* 0x000fc800000001ff */
[----:B0-----:R-:W-:Y:S05]  /*6250*/  RET.REL.NODEC R12 `(_Z16attention_kernelPKfS0_S0_Pfiii) ;  /* 0xffffff9c0c687950 */ /* 0x001fea0003c3ffff */
.L_x_110:
[----:B------:R-:W-:-:S00]  /*6260*/  BRA `(.L_x_110) ;  /* 0xfffffffc00fc7947 */ /* 0x000fc0000383ffff */
[----:B------:R-:W-:-:S00]  /*6270*/  NOP ;  /* 0x0000000000007918 */ /* 0x000fc00000000000 */
        /* <DEDUP_REMOVED lines=8> */
.L_x_112:


//--------------------- .nv.shared.reserved.0     --------------------------
	.section	.nv.shared.reserved.0,"aw",@nobits
	.weak		__nv_reservedSMEM_offset_0_alias
	.size		__nv_reservedSMEM_offset_0_alias, 0, 64
	.other		__nv_reservedSMEM_offset_0_alias,@"STO_CUDA_RESERVED_SHARED STV_DEFAULT"
__nv_reservedSMEM_offset_0_alias:
	.zero		0
	.zero		64


//--------------------- .nv.constant0._Z16attention_kernelPKfS0_S0_Pfiii --------------------------
	.section	.nv.constant0._Z16attention_kernelPKfS0_S0_Pfiii,"a",@progbits
	.sectionflags	@""
	.align	4
.nv.constant0._Z16attention_kernelPKfS0_S0_Pfiii:
	.zero		940


//--------------------- SYMBOLS --------------------------

	.type		.nv.reservedSmem.offset0,@object
	.size		.nv.reservedSmem.offset0,0x4
	.type		malloc,@function
	.type		free,@function
